def attn_fwd(
    Q,
    K,
    V,
    Out,
    Lse,
    sm_scale,
    stride_qz,
    stride_qh,
    stride_qm,
    stride_qk,
    stride_kz,
    stride_kh,
    stride_kn,
    stride_kk,
    stride_vz,
    stride_vh,
    stride_vn,
    stride_vk,
    stride_oz,
    stride_oh,
    stride_om,
    stride_ok,
    seqlen_q,
    seqlen_k,
    BLOCK_M: tl.constexpr,
    BLOCK_N: tl.constexpr,
    HEAD_DIM: tl.constexpr,
    CAUSAL: tl.constexpr,
):
    start_m = tl.program_id(0)
    off_hz = tl.program_id(1)
    q_off = off_hz * stride_qh
    k_off = off_hz * stride_kh
    v_off = off_hz * stride_vh
    offs_m = start_m * BLOCK_M + tl.arange(0, BLOCK_M)
    offs_d = tl.arange(0, HEAD_DIM)
    offs_n = tl.arange(0, BLOCK_N)
    q_ptrs = Q + q_off + offs_m[:, None] * stride_qm + offs_d[None, :] * stride_qk
    k_ptrs = K + k_off + offs_d[:, None] * stride_kk + offs_n[None, :] * stride_kn
    v_ptrs = V + v_off + offs_n[:, None] * stride_vn + offs_d[None, :] * stride_vk
    m_i = tl.full([BLOCK_M], float("-inf"), dtype=tl.float32)
    l_i = tl.zeros([BLOCK_M], dtype=tl.float32) + 1.0
    acc = tl.zeros([BLOCK_M, HEAD_DIM], dtype=tl.float32)
    q = tl.load(q_ptrs)
    acc, l_i, m_i = _attn_fwd_inner(
        acc,
        l_i,
        m_i,
        q,
        k_ptrs,
        v_ptrs,
        sm_scale,
        stride_kn,
        stride_vn,
        start_m,
        seqlen_k,
        BLOCK_M,
        BLOCK_N,
        HEAD_DIM,
        CAUSAL,
    )
    acc = acc / l_i[:, None]
    lse = m_i + tl.math.log2(l_i) / 1.4426950408889634
    o_ptrs = (
        Out
        + off_hz * stride_oh
        + offs_m[:, None] * stride_om
        + offs_d[None, :] * stride_ok
    )
    tl.store(o_ptrs, acc.to(Out.dtype.element_ty))
    tl.store(Lse + off_hz * seqlen_q + offs_m, lse)

# config = {"BLOCK_M": 64, "BLOCK_N": 16, "HEAD_DIM": 64, "arch": "sm_100", "causal": true, "dtype": "fp16", "num_stages": 2, "num_warps": 8}
# arch = sm_100


// ===== COMPILED SASS (sm_100a) =====

	.target	sm_100a

	.elftype	@"ET_EXEC"


//--------------------- .note.nv.tkinfo           --------------------------
	.section	.note.nv.tkinfo,"",@"SHT_NOTE"
	.sectionflags	@"SHF_NOTE_NV_TKINFO"
	.tkinfo
        /*0018*/ 	.word	0x00000081
        /*0030*/ 	.string	""
        /*0030*/ 	.string	"ptxas-blackwell"
        /*0030*/ 	.string	"Cuda compilation tools, release 12.9, V12.9.86"
        /*0030*/ 	.string	"Build cuda_12.9.r12.9/compiler.36037853_0"
        /*0030*/ 	.string	"-v  -suppress-debug-info  -lineinfo  -arch sm_100a "



//--------------------- .note.nv.cuver            --------------------------
	.section	.note.nv.cuver,"",@"SHT_NOTE"
	.sectionflags	@"SHF_NOTE_NV_CUVER"
        /*0018*/ 	.short	0x0001
        /*001a*/ 	.short	0x0064
        /*001c*/ 	.short	0x0001
        /*001e*/ 	.short	0x0000
        /*0020*/ 	.short	0x0001
        /*0022*/ 	.short	0x0000


//--------------------- .nv.info                  --------------------------
	.section	.nv.info,"",@"SHT_CUDA_INFO"
	.align	4


	//----- nvinfo : EIATTR_REGCOUNT
	.align		4
        /*0000*/ 	.byte	0x04, 0x2f
        /*0002*/ 	.short	(.L_5 - .L_4)
	.align		4
.L_4:
        /*0004*/ 	.word	index@(attn_fwd)
        /*0008*/ 	.word	0x0000003d


	//----- nvinfo : EIATTR_FRAME_SIZE
	.align		4
.L_5:
        /*000c*/ 	.byte	0x04, 0x11
        /*000e*/ 	.short	(.L_7 - .L_6)
	.align		4
.L_6:
        /*0010*/ 	.word	index@($__internal_2_$__cuda_sm10x_tcgen05_guardrail_trap_unallocated_columns_being_dealloced)
        /*0014*/ 	.word	0x00000000


	//----- nvinfo : EIATTR_FRAME_SIZE
	.align		4
.L_7:
        /*0018*/ 	.byte	0x04, 0x11
        /*001a*/ 	.short	(.L_9 - .L_8)
	.align		4
.L_8:
        /*001c*/ 	.word	index@($__internal_1_$__cuda_sm10x_tcgen05_guardrail_trap_phase_invalid_during_alloc)
        /*0020*/ 	.word	0x00000000


	//----- nvinfo : EIATTR_FRAME_SIZE
	.align		4
.L_9:
        /*0024*/ 	.byte	0x04, 0x11
        /*0026*/ 	.short	(.L_11 - .L_10)
	.align		4
.L_10:
        /*0028*/ 	.word	index@($__internal_0_$__cuda_sm10x_tcgen05_guardrail_trap_col_being_dealloced_not_returned_by_alloc)
        /*002c*/ 	.word	0x00000000


	//----- nvinfo : EIATTR_FRAME_SIZE
	.align		4
.L_11:
        /*0030*/ 	.byte	0x04, 0x11
        /*0032*/ 	.short	(.L_13 - .L_12)
	.align		4
.L_12:
        /*0034*/ 	.word	index@(attn_fwd)
        /*0038*/ 	.word	0x00000000


	//----- nvinfo : EIATTR_MIN_STACK_SIZE
	.align		4
.L_13:
        /*003c*/ 	.byte	0x04, 0x12
        /*003e*/ 	.short	(.L_15 - .L_14)
	.align		4
.L_14:
        /*0040*/ 	.word	index@(attn_fwd)
        /*0044*/ 	.word	0x00000000
.L_15:


//--------------------- .nv.info.attn_fwd         --------------------------
	.section	.nv.info.attn_fwd,"",@"SHT_CUDA_INFO"
	.sectionflags	@""
	.align	4


	//----- nvinfo : EIATTR_CUDA_API_VERSION
	.align		4
        /*0000*/ 	.byte	0x04, 0x37
        /*0002*/ 	.short	(.L_17 - .L_16)
.L_16:
        /*0004*/ 	.word	0x00000081


	//----- nvinfo : EIATTR_KPARAM_INFO
	.align		4
.L_17:
        /*0008*/ 	.byte	0x04, 0x17
        /*000a*/ 	.short	(.L_19 - .L_18)
.L_18:
        /*000c*/ 	.word	0x00000000
        /*0010*/ 	.short	0x0019
        /*0012*/ 	.short	0x0080
        /*0014*/ 	.byte	0x00, 0xf4, 0x21, 0x00


	//----- nvinfo : EIATTR_KPARAM_INFO
	.align		4
.L_19:
        /*0018*/ 	.byte	0x04, 0x17
        /*001a*/ 	.short	(.L_21 - .L_20)
.L_20:
        /*001c*/ 	.word	0x00000000
        /*0020*/ 	.short	0x0018
        /*0022*/ 	.short	0x0078
        /*0024*/ 	.byte	0x00, 0xf4, 0x21, 0x00


	//----- nvinfo : EIATTR_KPARAM_INFO
	.align		4
.L_21:
        /*0028*/ 	.byte	0x04, 0x17
        /*002a*/ 	.short	(.L_23 - .L_22)
.L_22:
        /*002c*/ 	.word	0x00000000
        /*0030*/ 	.short	0x0017
        /*0032*/ 	.short	0x0070
        /*0034*/ 	.byte	0x00, 0xf0, 0x11, 0x00


	//----- nvinfo : EIATTR_KPARAM_INFO
	.align		4
.L_23:
        /*0038*/ 	.byte	0x04, 0x17
        /*003a*/ 	.short	(.L_25 - .L_24)
.L_24:
        /*003c*/ 	.word	0x00000000
        /*0040*/ 	.short	0x0016
        /*0042*/ 	.short	0x006c
        /*0044*/ 	.byte	0x00, 0xf0, 0x11, 0x00


	//----- nvinfo : EIATTR_KPARAM_INFO
	.align		4
.L_25:
        /*0048*/ 	.byte	0x04, 0x17
        /*004a*/ 	.short	(.L_27 - .L_26)
.L_26:
        /*004c*/ 	.word	0x00000000
        /*0050*/ 	.short	0x0015
        /*0052*/ 	.short	0x0068
        /*0054*/ 	.byte	0x00, 0xf0, 0x11, 0x00


	//----- nvinfo : EIATTR_KPARAM_INFO
	.align		4
.L_27:
        /*0058*/ 	.byte	0x04, 0x17
        /*005a*/ 	.short	(.L_29 - .L_28)
.L_28:
        /*005c*/ 	.word	0x00000000
        /*0060*/ 	.short	0x0014
        /*0062*/ 	.short	0x0064
        /*0064*/ 	.byte	0x00, 0xf0, 0x11, 0x00


	//----- nvinfo : EIATTR_KPARAM_INFO
	.align		4
.L_29:
        /*0068*/ 	.byte	0x04, 0x17
        /*006a*/ 	.short	(.L_31 - .L_30)
.L_30:
        /*006c*/ 	.word	0x00000000
        /*0070*/ 	.short	0x0013
        /*0072*/ 	.short	0x0060
        /*0074*/ 	.byte	0x00, 0xf0, 0x11, 0x00


	//----- nvinfo : EIATTR_KPARAM_INFO
	.align		4
.L_31:
        /*0078*/ 	.byte	0x04, 0x17
        /*007a*/ 	.short	(.L_33 - .L_32)
.L_32:
        /*007c*/ 	.word	0x00000000
        /*0080*/ 	.short	0x0012
        /*0082*/ 	.short	0x005c
        /*0084*/ 	.byte	0x00, 0xf0, 0x11, 0x00


	//----- nvinfo : EIATTR_KPARAM_INFO
	.align		4
.L_33:
        /*0088*/ 	.byte	0x04, 0x17
        /*008a*/ 	.short	(.L_35 - .L_34)
.L_34:
        /*008c*/ 	.word	0x00000000
        /*0090*/ 	.short	0x0011
        /*0092*/ 	.short	0x0058
        /*0094*/ 	.byte	0x00, 0xf0, 0x11, 0x00


	//----- nvinfo : EIATTR_KPARAM_INFO
	.align		4
.L_35:
        /*0098*/ 	.byte	0x04, 0x17
        /*009a*/ 	.short	(.L_37 - .L_36)
.L_36:
        /*009c*/ 	.word	0x00000000
        /*00a0*/ 	.short	0x0010
        /*00a2*/ 	.short	0x0054
        /*00a4*/ 	.byte	0x00, 0xf0, 0x11, 0x00


	//----- nvinfo : EIATTR_KPARAM_INFO
	.align		4
.L_37:
        /*00a8*/ 	.byte	0x04, 0x17
        /*00aa*/ 	.short	(.L_39 - .L_38)
.L_38:
        /*00ac*/ 	.word	0x00000000
        /*00b0*/ 	.short	0x000f
        /*00b2*/ 	.short	0x0050
        /*00b4*/ 	.byte	0x00, 0xf0, 0x11, 0x00


	//----- nvinfo : EIATTR_KPARAM_INFO
	.align		4
.L_39:
        /*00b8*/ 	.byte	0x04, 0x17
        /*00ba*/ 	.short	(.L_41 - .L_40)
.L_40:
        /*00bc*/ 	.word	0x00000000
        /*00c0*/ 	.short	0x000e
        /*00c2*/ 	.short	0x004c
        /*00c4*/ 	.byte	0x00, 0xf0, 0x11, 0x00


	//----- nvinfo : EIATTR_KPARAM_INFO
	.align		4
.L_41:
        /*00c8*/ 	.byte	0x04, 0x17
        /*00ca*/ 	.short	(.L_43 - .L_42)
.L_42:
        /*00cc*/ 	.word	0x00000000
        /*00d0*/ 	.short	0x000d
        /*00d2*/ 	.short	0x0048
        /*00d4*/ 	.byte	0x00, 0xf0, 0x11, 0x00


	//----- nvinfo : EIATTR_KPARAM_INFO
	.align		4
.L_43:
        /*00d8*/ 	.byte	0x04, 0x17
        /*00da*/ 	.short	(.L_45 - .L_44)
.L_44:
        /*00dc*/ 	.word	0x00000000
        /*00e0*/ 	.short	0x000c
        /*00e2*/ 	.short	0x0044
        /*00e4*/ 	.byte	0x00, 0xf0, 0x11, 0x00


	//----- nvinfo : EIATTR_KPARAM_INFO
	.align		4
.L_45:
        /*00e8*/ 	.byte	0x04, 0x17
        /*00ea*/ 	.short	(.L_47 - .L_46)
.L_46:
        /*00ec*/ 	.word	0x00000000
        /*00f0*/ 	.short	0x000b
        /*00f2*/ 	.short	0x0040
        /*00f4*/ 	.byte	0x00, 0xf0, 0x11, 0x00


	//----- nvinfo : EIATTR_KPARAM_INFO
	.align		4
.L_47:
        /*00f8*/ 	.byte	0x04, 0x17
        /*00fa*/ 	.short	(.L_49 - .L_48)
.L_48:
        /*00fc*/ 	.word	0x00000000
        /*0100*/ 	.short	0x000a
        /*0102*/ 	.short	0x003c
        /*0104*/ 	.byte	0x00, 0xf0, 0x11, 0x00


	//----- nvinfo : EIATTR_KPARAM_INFO
	.align		4
.L_49:
        /*0108*/ 	.byte	0x04, 0x17
        /*010a*/ 	.short	(.L_51 - .L_50)
.L_50:
        /*010c*/ 	.word	0x00000000
        /*0110*/ 	.short	0x0009
        /*0112*/ 	.short	0x0038
        /*0114*/ 	.byte	0x00, 0xf0, 0x11, 0x00


	//----- nvinfo : EIATTR_KPARAM_INFO
	.align		4
.L_51:
        /*0118*/ 	.byte	0x04, 0x17
        /*011a*/ 	.short	(.L_53 - .L_52)
.L_52:
        /*011c*/ 	.word	0x00000000
        /*0120*/ 	.short	0x0008
        /*0122*/ 	.short	0x0034
        /*0124*/ 	.byte	0x00, 0xf0, 0x11, 0x00


	//----- nvinfo : EIATTR_KPARAM_INFO
	.align		4
.L_53:
        /*0128*/ 	.byte	0x04, 0x17
        /*012a*/ 	.short	(.L_55 - .L_54)
.L_54:
        /*012c*/ 	.word	0x00000000
        /*0130*/ 	.short	0x0007
        /*0132*/ 	.short	0x0030
        /*0134*/ 	.byte	0x00, 0xf0, 0x11, 0x00


	//----- nvinfo : EIATTR_KPARAM_INFO
	.align		4
.L_55:
        /*0138*/ 	.byte	0x04, 0x17
        /*013a*/ 	.short	(.L_57 - .L_56)
.L_56:
        /*013c*/ 	.word	0x00000000
        /*0140*/ 	.short	0x0006
        /*0142*/ 	.short	0x002c
        /*0144*/ 	.byte	0x00, 0xf0, 0x11, 0x00


	//----- nvinfo : EIATTR_KPARAM_INFO
	.align		4
.L_57:
        /*0148*/ 	.byte	0x04, 0x17
        /*014a*/ 	.short	(.L_59 - .L_58)
.L_58:
        /*014c*/ 	.word	0x00000000
        /*0150*/ 	.short	0x0005
        /*0152*/ 	.short	0x0028
        /*0154*/ 	.byte	0x00, 0xf0, 0x11, 0x00


	//----- nvinfo : EIATTR_KPARAM_INFO
	.align		4
.L_59:
        /*0158*/ 	.byte	0x04, 0x17
        /*015a*/ 	.short	(.L_61 - .L_60)
.L_60:
        /*015c*/ 	.word	0x00000000
        /*0160*/ 	.short	0x0004
        /*0162*/ 	.short	0x0020
        /*0164*/ 	.byte	0x00, 0xf4, 0x21, 0x00


	//----- nvinfo : EIATTR_KPARAM_INFO
	.align		4
.L_61:
        /*0168*/ 	.byte	0x04, 0x17
        /*016a*/ 	.short	(.L_63 - .L_62)
.L_62:
        /*016c*/ 	.word	0x00000000
        /*0170*/ 	.short	0x0003
        /*0172*/ 	.short	0x0018
        /*0174*/ 	.byte	0x00, 0xf4, 0x21, 0x00


	//----- nvinfo : EIATTR_KPARAM_INFO
	.align		4
.L_63:
        /*0178*/ 	.byte	0x04, 0x17
        /*017a*/ 	.short	(.L_65 - .L_64)
.L_64:
        /*017c*/ 	.word	0x00000000
        /*0180*/ 	.short	0x0002
        /*0182*/ 	.short	0x0010
        /*0184*/ 	.byte	0x00, 0xf4, 0x21, 0x00


	//----- nvinfo : EIATTR_KPARAM_INFO
	.align		4
.L_65:
        /*0188*/ 	.byte	0x04, 0x17
        /*018a*/ 	.short	(.L_67 - .L_66)
.L_66:
        /*018c*/ 	.word	0x00000000
        /*0190*/ 	.short	0x0001
        /*0192*/ 	.short	0x0008
        /*0194*/ 	.byte	0x00, 0xf4, 0x21, 0x00


	//----- nvinfo : EIATTR_KPARAM_INFO
	.align		4
.L_67:
        /*0198*/ 	.byte	0x04, 0x17
        /*019a*/ 	.short	(.L_69 - .L_68)
.L_68:
        /*019c*/ 	.word	0x00000000
        /*01a0*/ 	.short	0x0000
        /*01a2*/ 	.short	0x0000
        /*01a4*/ 	.byte	0x00, 0xf4, 0x21, 0x00


	//----- nvinfo : EIATTR_AT_ENTRY_FRAGMENTS
	.align		4
.L_69:
        /*01a8*/ 	.byte	0x04, 0x4f
        /*01aa*/ 	.short	(.L_71 - .L_70)


	//   ....[0]....
.L_70:
        /*01ac*/ 	.word	0x00000004


	//----- nvinfo : EIATTR_RESERVED_SMEM_USED
	.align		4
.L_71:
        /*01b0*/ 	.byte	0x01, 0x41
	.zero		2


	//----- nvinfo : EIATTR_SPARSE_MMA_MASK
	.align		4
        /*01b4*/ 	.byte	0x03, 0x50
        /*01b6*/ 	.short	0x0000


	//----- nvinfo : EIATTR_TCGEN05_1CTA_USED
	.align		4
        /*01b8*/ 	.byte	0x01, 0x51
	.zero		2


	//----- nvinfo : EIATTR_MAXREG_COUNT
	.align		4
        /*01bc*/ 	.byte	0x03, 0x1b
        /*01be*/ 	.short	0x00ff


	//----- nvinfo : EIATTR_NUM_BARRIERS
	.align		4
        /*01c0*/ 	.byte	0x02, 0x4c
        /*01c2*/ 	.byte	0x01
	.zero		1


	//----- nvinfo : EIATTR_INT_WARP_WIDE_INSTR_OFFSETS
	.align		4
        /*01c4*/ 	.byte	0x04, 0x31
        /*01c6*/ 	.short	(.L_73 - .L_72)


	//   ....[0]....
.L_72:
        /*01c8*/ 	.word	0x00000af0


	//   ....[1]....
        /*01cc*/ 	.word	0x00000b90


	//   ....[2]....
        /*01d0*/ 	.word	0x00000e50


	//   ....[3]....
        /*01d4*/ 	.word	0x00000ef0


	//   ....[4]....
        /*01d8*/ 	.word	0x00002050


	//   ....[5]....
        /*01dc*/ 	.word	0x00003c50


	//   ....[6]....
        /*01e0*/ 	.word	0x00003ca0


	//----- nvinfo : EIATTR_COOP_GROUP_MASK_REGIDS
	.align		4
.L_73:
        /*01e4*/ 	.byte	0x04, 0x29
        /*01e6*/ 	.short	(.L_75 - .L_74)


	//   ....[0]....
.L_74:
        /*01e8*/ 	.word	0xffffffff


	//   ....[1]....
        /*01ec*/ 	.word	0xffffffff


	//   ....[2]....
        /*01f0*/ 	.word	0xffffffff


	//   ....[3]....
        /*01f4*/ 	.word	0xffffffff


	//   ....[4]....
        /*01f8*/ 	.word	0xffffffff


	//   ....[5]....
        /*01fc*/ 	.word	0xffffffff


	//   ....[6]....
        /*0200*/ 	.word	0xffffffff


	//   ....[7]....
        /*0204*/ 	.word	0xffffffff


	//   ....[8]....
        /*0208*/ 	.word	0xffffffff


	//   ....[9]....
        /*020c*/ 	.word	0xffffffff


	//   ....[10]....
        /*0210*/ 	.word	0xffffffff


	//   ....[11]....
        /*0214*/ 	.word	0xffffffff


	//----- nvinfo : EIATTR_COOP_GROUP_INSTR_OFFSETS
	.align		4
.L_75:
        /*0218*/ 	.byte	0x04, 0x28
        /*021a*/ 	.short	(.L_77 - .L_76)


	//   ....[0]....
.L_76:
        /*021c*/ 	.word	0x00000060


	//   ....[1]....
        /*0220*/ 	.word	0x00000320


	//   ....[2]....
        /*0224*/ 	.word	0x00001460


	//   ....[3]....
        /*0228*/ 	.word	0x00001570


	//   ....[4]....
        /*022c*/ 	.word	0x000016e0


	//   ....[5]....
        /*0230*/ 	.word	0x00001830


	//   ....[6]....
        /*0234*/ 	.word	0x00002490


	//   ....[7]....
        /*0238*/ 	.word	0x000024e0


	//   ....[8]....
        /*023c*/ 	.word	0x00002650


	//   ....[9]....
        /*0240*/ 	.word	0x000026c0


	//   ....[10]....
        /*0244*/ 	.word	0x00003ae0


	//   ....[11]....
        /*0248*/ 	.word	0x00003d50


	//----- nvinfo : EIATTR_VRC_CTA_INIT_COUNT
	.align		4
.L_77:
        /*024c*/ 	.byte	0x02, 0x4a
        /*024e*/ 	.byte	0x80
	.zero		1


	//----- nvinfo : EIATTR_MBARRIER_INSTR_OFFSETS
	.align		4
        /*0250*/ 	.byte	0x04, 0x39
        /*0252*/ 	.short	(.L_79 - .L_78)


	//   ....[0]....
.L_78:
        /*0254*/ 	.word	0x00000dc0
        /*0258*/ 	.word	0x000000ff
        /*025c*/ 	.word	0x00003800
        /*0260*/ 	.short	0x0100
        /*0262*/ 	.byte	0x0a
	.zero		1


	//   ....[1]....
        /*0264*/ 	.word	0x00000ee0
        /*0268*/ 	.word	0x000000ff
        /*026c*/ 	.word	0x00003808
        /*0270*/ 	.short	0x0100
        /*0272*/ 	.byte	0x0a
	.zero		1


	//   ....[2]....
        /*0274*/ 	.word	0x00000f70
        /*0278*/ 	.word	0x000000ff
        /*027c*/ 	.word	0x00002800
        /*0280*/ 	.short	0x0100
        /*0282*/ 	.byte	0x0a
	.zero		1


	//   ....[3]....
        /*0284*/ 	.word	0x000011c0
        /*0288*/ 	.word	0x000000ff
        /*028c*/ 	.word	0x00002800
        /*0290*/ 	.short	0x010a
        /*0292*/ 	.byte	0x0a
	.zero		1


	//   ....[4]....
        /*0294*/ 	.word	0x00001310
        /*0298*/ 	.word	0x000000ff
        /*029c*/ 	.word	0x00002800
        /*02a0*/ 	.short	0x0108
        /*02a2*/ 	.byte	0x0a
	.zero		1


	//   ....[5]....
        /*02a4*/ 	.word	0x000020d0
        /*02a8*/ 	.word	0x000000ff
        /*02ac*/ 	.word	0x00003810
        /*02b0*/ 	.short	0x0100
        /*02b2*/ 	.byte	0x0a
	.zero		1


	//   ....[6]....
        /*02b4*/ 	.word	0x00002250
        /*02b8*/ 	.word	0x000000ff
        /*02bc*/ 	.word	0x00003810
        /*02c0*/ 	.short	0x010a
        /*02c2*/ 	.byte	0x0a
	.zero		1


	//   ....[7]....
        /*02c4*/ 	.word	0x00002390
        /*02c8*/ 	.word	0x000000ff
        /*02cc*/ 	.word	0x00003810
        /*02d0*/ 	.short	0x0108
        /*02d2*/ 	.byte	0x0a
	.zero		1


	//   ....[8]....
        /*02d4*/ 	.word	0x00002720
        /*02d8*/ 	.word	0x000000ff
        /*02dc*/ 	.word	0x00000000
        /*02e0*/ 	.short	0x010a
        /*02e2*/ 	.byte	0x25
	.zero		1


	//   ....[9]....
        /*02e4*/ 	.word	0x00002c10
        /*02e8*/ 	.word	0x000000ff
        /*02ec*/ 	.word	0x00000000
        /*02f0*/ 	.short	0x010a
        /*02f2*/ 	.byte	0x25
	.zero		1


	//   ....[10]....
        /*02f4*/ 	.word	0x00002d70
        /*02f8*/ 	.word	0x000000ff
        /*02fc*/ 	.word	0x00003800
        /*0300*/ 	.short	0x0108
        /*0302*/ 	.byte	0x0a
	.zero		1


	//   ....[11]....
        /*0304*/ 	.word	0x00002ea0
        /*0308*/ 	.word	0x000000ff
        /*030c*/ 	.word	0x00003808
        /*0310*/ 	.short	0x0108
        /*0312*/ 	.byte	0x0a
	.zero		1


	//   ....[12]....
        /*0314*/ 	.word	0x00003d70
        /*0318*/ 	.word	0x000000ff
        /*031c*/ 	.word	0x00002800
        /*0320*/ 	.short	0x010a
        /*0322*/ 	.byte	0x0a
	.zero		1


	//   ....[13]....
        /*0324*/ 	.word	0x00003da0
        /*0328*/ 	.word	0x000000ff
        /*032c*/ 	.word	0x00003810
        /*0330*/ 	.short	0x010a
        /*0332*/ 	.byte	0x0a
	.zero		1


	//   ....[14]....
        /*0334*/ 	.word	0x00003dd0
        /*0338*/ 	.word	0x000000ff
        /*033c*/ 	.word	0x00000000
        /*0340*/ 	.short	0x010a
        /*0342*/ 	.byte	0x25
	.zero		1


	//   ....[15]....
        /*0344*/ 	.word	0x00003e00
        /*0348*/ 	.word	0x000000ff
        /*034c*/ 	.word	0x00000000
        /*0350*/ 	.short	0x010a
        /*0352*/ 	.byte	0x25
	.zero		1


	//----- nvinfo : EIATTR_NUM_MBARRIERS
	.align		4
.L_79:
        /*0354*/ 	.byte	0x03, 0x38
        /*0356*/ 	.short	0xffff


	//----- nvinfo : EIATTR_EXIT_INSTR_OFFSETS
	.align		4
        /*0358*/ 	.byte	0x04, 0x1c
        /*035a*/ 	.short	(.L_81 - .L_80)


	//   ....[0]....
.L_80:
        /*035c*/ 	.word	0x00003d60


	//----- nvinfo : EIATTR_REQNTID
	.align		4
.L_81:
        /*0360*/ 	.byte	0x04, 0x10
        /*0362*/ 	.short	(.L_83 - .L_82)
.L_82:
        /*0364*/ 	.word	0x00000100
        /*0368*/ 	.word	0x00000001
        /*036c*/ 	.word	0x00000001


	//----- nvinfo : EIATTR_CRS_STACK_SIZE
	.align		4
.L_83:
        /*0370*/ 	.byte	0x04, 0x1e
        /*0372*/ 	.short	(.L_85 - .L_84)
.L_84:
        /*0374*/ 	.word	0x00000000


	//----- nvinfo : EIATTR_CBANK_PARAM_SIZE
	.align		4
.L_85:
        /*0378*/ 	.byte	0x03, 0x19
        /*037a*/ 	.short	0x0088


	//----- nvinfo : EIATTR_PARAM_CBANK
	.align		4
        /*037c*/ 	.byte	0x04, 0x0a
        /*037e*/ 	.short	(.L_87 - .L_86)
	.align		4
.L_86:
        /*0380*/ 	.word	index@(.nv.constant0.attn_fwd)
        /*0384*/ 	.short	0x0380
        /*0386*/ 	.short	0x0088


	//----- nvinfo : EIATTR_SW_WAR
	.align		4
.L_87:
        /*0388*/ 	.byte	0x04, 0x36
        /*038a*/ 	.short	(.L_89 - .L_88)
.L_88:
        /*038c*/ 	.word	0x00000008
.L_89:


//--------------------- .nv.compat                --------------------------
	.section	.nv.compat,"",@"SHT_CUDA_COMPAT_INFO"
	.align	4
        /*0000*/ 	.byte	0x02, 0x02, 0x02, 0x00, 0x02, 0x05, 0x05, 0x00, 0x02, 0x03, 0x00, 0x00, 0x02, 0x06, 0x01, 0x00


//--------------------- .nv.callgraph             --------------------------
	.section	.nv.callgraph,"",@"SHT_CUDA_CALLGRAPH"
	.align	4
	.sectionentsize	8
	.align		4
        /*0000*/ 	.word	0x00000000
	.align		4
        /*0004*/ 	.word	0xffffffff
	.align		4
        /*0008*/ 	.word	0x00000000
	.align		4
        /*000c*/ 	.word	0xfffffffe
	.align		4
        /*0010*/ 	.word	0x00000000
	.align		4
        /*0014*/ 	.word	0xfffffffd
	.align		4
        /*0018*/ 	.word	0x00000000
	.align		4
        /*001c*/ 	.word	0xfffffffc


//--------------------- .nv.constant4             --------------------------
	.section	.nv.constant4,"a",@progbits
	.align	8
	.align		8
.nv.constant4:
        /*0000*/ 	.dword	_$_str


//--------------------- .text.attn_fwd            --------------------------
	.section	.text.attn_fwd,"ax",@progbits
	.align	128
        .global         attn_fwd
        .type           attn_fwd,@function
        .size           attn_fwd,(.L_x_31 - attn_fwd)
        .other          attn_fwd,@"STO_CUDA_ENTRY STV_DEFAULT"
attn_fwd:
.text.attn_fwd:
[----:B------:R-:W0:Y:S01]  /*0000*/  LDC R1, c[0x0][0x37c] ;  /* 0x0000df00ff017b82 */ /* 0x000e220000000800 */
[----:B------:R-:W1:Y:S02]  /*0010*/  S2R R0, SR_TID.X ;  /* 0x0000000000007919 */ /* 0x000e640000002100 */
[----:B-1----:R-:W-:-:S13]  /*0020*/  ISETP.GE.U32.AND P0, PT, R0, 0x20, PT ;  /* 0x000000200000780c */ /* 0x002fda0003f06070 */
[----:B------:R-:W-:Y:S02]  /*0030*/  VOTEU.ANY UP1, P0 ;  /* 0x0000000000ff7886 */ /* 0x000fe40000020100 */
[----:B0-----:R-:W-:Y:S05]  /*0040*/  BRA.U UP1, `(.L_x_0) ;  /* 0x0000000101b87547 */ /* 0x001fea000b800000 */
[----:B------:R-:W0:Y:S01]  /*0050*/  S2UR UR6, SR_CgaCtaId ;  /* 0x00000000000679c3 */ /* 0x000e220000008800 */
[----:B------:R-:W-:Y:S01]  /*0060*/  NOP ;  /* 0x0000000000007918 */ /* 0x000fe20000000000 */
[----:B------:R-:W-:Y:S02]  /*0070*/  UMOV UR4, 0x40 ;  /* 0x0000004000047882 */ /* 0x000fe40000000000 */
[----:B0-----:R-:W-:-:S09]  /*0080*/  ULEA UR4, UR6, UR4, 0x18 ;  /* 0x0000000406047291 */ /* 0x001fd2000f8ec0ff */
[----:B------:R-:W0:Y:S01]  /*0090*/  LDS.U8 R2, [UR4] ;  /* 0x00000004ff027984 */ /* 0x000e220008000000 */
[----:B------:R-:W-:Y:S02]  /*00a0*/  UMOV UR4, 0x400 ;  /* 0x0000040000047882 */ /* 0x000fe40000000000 */
[----:B------:R-:W-:Y:S01]  /*00b0*/  ULEA UR4, UR6, UR4, 0x18 ;  /* 0x0000000406047291 */ /* 0x000fe2000f8ec0ff */
[----:B0-----:R-:W-:-:S13]  /*00c0*/  ISETP.NE.AND P0, PT, R2, RZ, PT ;  /* 0x000000ff0200720c */ /* 0x001fda0003f05270 */
[----:B------:R-:W-:Y:S05]  /*00d0*/  @P0 BRA `(.L_x_1) ;  /* 0x00000000007c0947 */ /* 0x000fea0003800000 */
[----:B------:R-:W-:-:S13]  /*00e0*/  ELECT P0, URZ, PT ;  /* 0x0000000000ff782f */ /* 0x000fda0003800000 */
[----:B------:R-:W-:Y:S05]  /*00f0*/  @!P0 BRA `(.L_x_2) ;  /* 0x0000000000848947 */ /* 0x000fea0003800000 */
[----:B------:R-:W-:Y:S01]  /*0100*/  UMOV UR5, 0x4 ;  /* 0x0000000400057882 */ /* 0x000fe20000000000 */
[----:B------:R-:W-:Y:S02]  /*0110*/  IMAD.MOV.U32 R5, RZ, RZ, 0x1 ;  /* 0x00000001ff057424 */ /* 0x000fe400078e00ff */
[----:B------:R-:W-:Y:S02]  /*0120*/  IMAD.MOV.U32 R3, RZ, RZ, 0xf ;  /* 0x0000000fff037424 */ /* 0x000fe400078e00ff */
[----:B------:R-:W-:Y:S04]  /*0130*/  DEPBAR.LE SB0, 0x36 ;  /* 0x00008d800000791a */ /* 0x000fe80000000000 */
[----:B------:R-:W0:Y:S02]  /*0140*/  UTCATOMSWS.FIND_AND_SET.ALIGN UP0, UR5, UR5 ;  /* 0x00000005000575e3 */ /* 0x000e240008000800 */
[----:B0-----:R-:W-:-:S04]  /*0150*/  PLOP3.LUT P0, PT, PT, PT, UP0, 0x80, 0x8 ;  /* 0x000000000008781c */ /* 0x001fc80003f0f008 */
[----:B------:R-:W-:-:S04]  /*0160*/  SEL R2, RZ, 0xffffffff, !P0 ;  /* 0xffffffffff027807 */ /* 0x000fc80004000000 */
[----:B------:R-:W-:Y:S01]  /*0170*/  ISETP.NE.AND P0, PT, R2, RZ, PT ;  /* 0x000000ff0200720c */ /* 0x000fe20003f05270 */
[----:B------:R-:W-:-:S12]  /*0180*/  IMAD.U32 R2, RZ, RZ, UR5 ;  /* 0x00000005ff027e24 */ /* 0x000fd8000f8e00ff */
[----:B------:R-:W-:Y:S05]  /*0190*/  @P0 BRA `(.L_x_3) ;  /* 0x0000000000240947 */ /* 0x000fea0003800000 */
.L_x_4:
[----:B------:R-:W-:Y:S05]  /*01a0*/  NANOSLEEP 0x64 ;  /* 0x000000640000795d */ /* 0x000fea0003800000 */
[----:B------:R-:W-:-:S05]  /*01b0*/  UMOV UR5, 0x4 ;  /* 0x0000000400057882 */ /* 0x000fca0000000000 */
[----:B------:R-:W-:Y:S04]  /*01c0*/  DEPBAR.LE SB0, 0x36 ;  /* 0x00008d800000791a */ /* 0x000fe80000000000 */
[----:B------:R-:W0:Y:S02]  /*01d0*/  UTCATOMSWS.FIND_AND_SET.ALIGN UP0, UR5, UR5 ;  /* 0x00000005000575e3 */ /* 0x000e240008000800 */
[----:B0-----:R-:W-:-:S04]  /*01e0*/  PLOP3.LUT P0, PT, PT, PT, UP0, 0x80, 0x8 ;  /* 0x000000000008781c */ /* 0x001fc80003f0f008 */
[----:B------:R-:W-:-:S04]  /*01f0*/  SEL R2, RZ, 0xffffffff, !P0 ;  /* 0xffffffffff027807 */ /* 0x000fc80004000000 */
[----:B------:R-:W-:Y:S01]  /*0200*/  ISETP.NE.AND P0, PT, R2, RZ, PT ;  /* 0x000000ff0200720c */ /* 0x000fe20003f05270 */
[----:B------:R-:W-:-:S12]  /*0210*/  IMAD.U32 R2, RZ, RZ, UR5 ;  /* 0x00000005ff027e24 */ /* 0x000fd8000f8e00ff */
[----:B------:R-:W-:Y:S05]  /*0220*/  @!P0 BRA `(.L_x_4) ;  /* 0xfffffffc00dc8947 */ /* 0x000fea000383ffff */
.L_x_3:
[C---:B------:R-:W-:Y:S01]  /*0230*/  VIADD R4, R2.reuse, 0x10 ;  /* 0x0000001002047836 */ /* 0x040fe20000000000 */
[----:B------:R-:W-:Y:S01]  /*0240*/  UMOV UR5, 0x50 ;  /* 0x0000005000057882 */ /* 0x000fe20000000000 */
[----:B------:R-:W-:Y:S01]  /*0250*/  SHF.L.U32 R3, R3, R2, RZ ;  /* 0x0000000203037219 */ /* 0x000fe200000006ff */
[----:B------:R-:W-:Y:S01]  /*0260*/  ULEA UR5, UR6, UR5, 0x18 ;  /* 0x0000000506057291 */ /* 0x000fe2000f8ec0ff */
[----:B------:R-:W-:Y:S01]  /*0270*/  IMAD.SHL.U32 R2, R2, 0x20, RZ ;  /* 0x0000002002027824 */ /* 0x000fe200078e00ff */
[----:B------:R-:W-:-:S04]  /*0280*/  SHF.L.U32 R4, R5, R4, RZ ;  /* 0x0000000405047219 */ /* 0x000fc800000006ff */
[----:B------:R-:W-:-:S05]  /*0290*/  LOP3.LUT R3, R4, R3, RZ, 0xfc, !PT ;  /* 0x0000000304037212 */ /* 0x000fca00078efcff */
[----:B------:R0:W-:Y:S04]  /*02a0*/  ATOMS.OR RZ, [UR5], R3 ;  /* 0x00000003ffff798c */ /* 0x0001e8000b000005 */
[----:B------:R0:W-:Y:S01]  /*02b0*/  STS [UR4], R2 ;  /* 0x00000002ff007988 */ /* 0x0001e20008000804 */
[----:B------:R-:W-:Y:S05]  /*02c0*/  BRA `(.L_x_2) ;  /* 0x0000000000107947 */ /* 0x000fea0003800000 */
.L_x_1:
[----:B------:R-:W-:Y:S01]  /*02d0*/  IMAD.MOV.U32 R3, RZ, RZ, -0x1 ;  /* 0xffffffffff037424 */ /* 0x000fe200078e00ff */
[----:B------:R-:W-:-:S04]  /*02e0*/  MOV R2, 0x310 ;  /* 0x0000031000027802 */ /* 0x000fc80000000f00 */
[----:B------:R0:W-:Y:S03]  /*02f0*/  STS [UR4], R3 ;  /* 0x00000003ff007988 */ /* 0x0001e60008000804 */
[----:B0-----:R-:W-:Y:S05]  /*0300*/  CALL.REL.NOINC `($__internal_1_$__cuda_sm10x_tcgen05_guardrail_trap_phase_invalid_during_alloc) ;  /* 0x0000003800d47944 */ /* 0x001fea0003c00000 */
.L_x_2:
[----:B------:R-:W-:Y:S05]  /*0310*/  WARPSYNC.ALL ;  /* 0x0000000000007948 */ /* 0x000fea0003800000 */
[----:B------:R-:W-:Y:S01]  /*0320*/  NOP ;  /* 0x0000000000007918 */ /* 0x000fe20000000000 */
.L_x_0:
[----:B------:R-:W1:Y:S08]  /*0330*/  S2UR UR8, SR_CTAID.X ;  /* 0x00000000000879c3 */ /* 0x000e700000002500 */
[----:B------:R-:W-:Y:S01]  /*0340*/  BAR.SYNC.DEFER_BLOCKING 0x0 ;  /* 0x0000000000007b1d */ /* 0x000fe20000010000 */
[----:B0-----:R-:W-:-:S04]  /*0350*/  SHF.R.U32.HI R3, RZ, 0x6, R0 ;  /* 0x00000006ff037819 */ /* 0x001fc80000011600 */
[----:B------:R-:W-:Y:S01]  /*0360*/  SGXT.U32 R3, R3, 0x2 ;  /* 0x000000020303781a */ /* 0x000fe20000000000 */
[----:B------:R-:W0:Y:S02]  /*0370*/  LDCU.64 UR4, c[0x0][0x3b0] ;  /* 0x00007600ff0477ac */ /* 0x000e240008000a00 */
[----:B------:R-:W2:Y:S01]  /*0380*/  S2UR UR11, SR_CgaCtaId ;  /* 0x00000000000b79c3 */ /* 0x000ea20000008800 */
[----:B------:R-:W-:Y:S01]  /*0390*/  UMOV UR10, 0x400 ;  /* 0x00000400000a7882 */ /* 0x000fe20000000000 */
[----:B------:R-:W3:Y:S06]  /*03a0*/  LDCU.64 UR30, c[0x0][0x358] ;  /* 0x00006b00ff1e77ac */ /* 0x000eec0008000a00 */
[----:B------:R-:W4:Y:S08]  /*03b0*/  LDC R8, c[0x0][0x3b8] ;  /* 0x0000ee00ff087b82 */ /* 0x000f300000000800 */
[----:B------:R-:W0:Y:S01]  /*03c0*/  S2UR UR9, SR_CTAID.Y ;  /* 0x00000000000979c3 */ /* 0x000e220000002600 */
[----:B-1----:R-:W-:-:S06]  /*03d0*/  USHF.L.U32 UR8, UR8, 0x6, URZ ;  /* 0x0000000608087899 */ /* 0x002fcc00080006ff */
[----:B------:R-:W-:Y:S01]  /*03e0*/  IMAD.U32 R5, RZ, RZ, UR8 ;  /* 0x00000008ff057e24 */ /* 0x000fe2000f8e00ff */
[----:B------:R-:W1:Y:S01]  /*03f0*/  LDC.64 R12, c[0x0][0x380] ;  /* 0x0000e000ff0c7b82 */ /* 0x000e620000000a00 */
[----:B--2---:R-:W-:-:S03]  /*0400*/  ULEA UR10, UR11, UR10, 0x18 ;  /* 0x0000000a0b0a7291 */ /* 0x004fc6000f8ec0ff */
[----:B------:R-:W-:Y:S01]  /*0410*/  LOP3.LUT R2, R5, 0x3f, R0, 0xf8, !PT ;  /* 0x0000003f05027812 */ /* 0x000fe200078ef800 */
[----:B----4-:R-:W-:-:S05]  /*0420*/  IMAD R7, R3, R8, RZ ;  /* 0x0000000803077224 */ /* 0x010fca00078e02ff */
[----:B------:R-:W2:Y:S01]  /*0430*/  LDS R28, [UR10] ;  /* 0x0000000aff1c7984 */ /* 0x000ea20008000800 */
[----:B0-----:R-:W-:Y:S02]  /*0440*/  IMAD R4, R2, UR5, RZ ;  /* 0x0000000502047c24 */ /* 0x001fe4000f8e02ff */
[----:B------:R-:W-:Y:S02]  /*0450*/  IMAD R9, R8, 0x4, R7 ;  /* 0x0000000408097824 */ /* 0x000fe400078e0207 */
[----:B------:R-:W-:Y:S01]  /*0460*/  IMAD.SHL.U32 R5, R4, 0x2, RZ ;  /* 0x0000000204057824 */ /* 0x000fe200078e00ff */
[----:B------:R-:W-:Y:S01]  /*0470*/  UIMAD UR4, UR9, UR4, URZ ;  /* 0x00000004090472a4 */ /* 0x000fe2000f8e02ff */
[----:B------:R-:W-:Y:S02]  /*0480*/  IMAD R11, R8, 0x4, R9 ;  /* 0x00000004080b7824 */ /* 0x000fe400078e0209 */
[----:B------:R-:W-:Y:S01]  /*0490*/  IMAD.HI R4, R4, 0x2, RZ ;  /* 0x0000000204047827 */ /* 0x000fe200078e02ff */
[----:B------:R-:W-:-:S02]  /*04a0*/  USHF.L.U32 UR6, UR4, 0x1, URZ ;  /* 0x0000000104067899 */ /* 0x000fc400080006ff */
[----:B------:R-:W-:Y:S01]  /*04b0*/  UIMAD.WIDE UR4, UR4, 0x2, URZ ;  /* 0x00000002040478a5 */ /* 0x000fe2000f8e02ff */
[C---:B------:R-:W-:Y:S01]  /*04c0*/  IMAD R19, R8.reuse, 0x4, R11 ;  /* 0x0000000408137824 */ /* 0x040fe200078e020b */
[----:B------:R-:W-:Y:S02]  /*04d0*/  BAR.SYNC.DEFER_BLOCKING 0x0 ;  /* 0x0000000000007b1d */ /* 0x000fe40000010000 */
[----:B-1----:R-:W-:Y:S01]  /*04e0*/  IADD3 R6, P0, P1, R5, UR6, R12 ;  /* 0x0000000605067c10 */ /* 0x002fe2000f91e00c */
[----:B------:R-:W-:-:S03]  /*04f0*/  IMAD R17, R8, 0x4, R19 ;  /* 0x0000000408117824 */ /* 0x000fc600078e0213 */
[----:B------:R-:W-:Y:S01]  /*0500*/  IADD3.X R5, PT, PT, R4, UR5, R13, P0, P1 ;  /* 0x0000000504057c10 */ /* 0x000fe200087e240d */
[----:B------:R-:W0:Y:S01]  /*0510*/  LDCU.64 UR6, c[0x0][0x3c0] ;  /* 0x00007800ff0677ac */ /* 0x000e220008000a00 */
[-C--:B------:R-:W-:Y:S01]  /*0520*/  LEA R14, P0, R7, R6.reuse, 0x1 ;  /* 0x00000006070e7211 */ /* 0x080fe200078008ff */
[C---:B------:R-:W-:Y:S01]  /*0530*/  IMAD R21, R8.reuse, 0x4, R17 ;  /* 0x0000000408157824 */ /* 0x040fe200078e0211 */
[-C--:B------:R-:W-:Y:S01]  /*0540*/  LEA R10, P1, R11, R6.reuse, 0x1 ;  /* 0x000000060b0a7211 */ /* 0x080fe200078208ff */
[----:B------:R-:W1:Y:S01]  /*0550*/  LDCU UR5, c[0x0][0x3c8] ;  /* 0x00007900ff0577ac */ /* 0x000e620008000800 */
[----:B------:R-:W-:Y:S02]  /*0560*/  LEA.HI.X.SX32 R15, R7, R5, 0x1, P0 ;  /* 0x00000005070f7211 */ /* 0x000fe400000f0eff */
[-C--:B------:R-:W-:Y:S01]  /*0570*/  LEA R12, P2, R17, R6.reuse, 0x1 ;  /* 0x00000006110c7211 */ /* 0x080fe200078408ff */
[----:B------:R-:W-:Y:S01]  /*0580*/  IMAD R23, R8, 0x4, R21 ;  /* 0x0000000408177824 */ /* 0x000fe200078e0215 */
[----:B------:R-:W-:-:S02]  /*0590*/  LEA R16, P0, R9, R6, 0x1 ;  /* 0x0000000609107211 */ /* 0x000fc400078008ff */
[-C--:B------:R-:W-:Y:S02]  /*05a0*/  LEA.HI.X.SX32 R11, R11, R5.reuse, 0x1, P1 ;  /* 0x000000050b0b7211 */ /* 0x080fe400008f0eff */
[-C--:B------:R-:W-:Y:S01]  /*05b0*/  LEA.HI.X.SX32 R13, R17, R5.reuse, 0x1, P2 ;  /* 0x00000005110d7211 */ /* 0x080fe200010f0eff */
[----:B------:R-:W-:Y:S01]  /*05c0*/  IMAD R25, R8, 0x4, R23 ;  /* 0x0000000408197824 */ /* 0x000fe200078e0217 */
[-C--:B------:R-:W-:Y:S01]  /*05d0*/  LEA R18, P1, R19, R6.reuse, 0x1 ;  /* 0x0000000613127211 */ /* 0x080fe200078208ff */
[----:B---3--:R3:W5:Y:S01]  /*05e0*/  LDG.E.U16 R4, desc[UR30][R14.64] ;  /* 0x0000001e0e047981 */ /* 0x008762000c1e1500 */
[-C--:B------:R-:W-:Y:S02]  /*05f0*/  LEA.HI.X.SX32 R17, R9, R5.reuse, 0x1, P0 ;  /* 0x0000000509117211 */ /* 0x080fe400000f0eff */
[----:B------:R-:W-:Y:S01]  /*0600*/  LEA.HI.X.SX32 R19, R19, R5, 0x1, P1 ;  /* 0x0000000513137211 */ /* 0x000fe200008f0eff */
[----:B------:R4:W5:Y:S01]  /*0610*/  LDG.E.U16 R12, desc[UR30][R12.64] ;  /* 0x0000001e0c0c7981 */ /* 0x000962000c1e1500 */
[----:B------:R-:W-:-:S03]  /*0620*/  LEA R20, P1, R23, R6, 0x1 ;  /* 0x0000000617147211 */ /* 0x000fc600078208ff */
[----:B------:R0:W5:Y:S01]  /*0630*/  LDG.E.U16 R7, desc[UR30][R16.64] ;  /* 0x0000001e10077981 */ /* 0x000162000c1e1500 */
[----:B---3--:R-:W-:-:S03]  /*0640*/  LEA R14, P0, R21, R6, 0x1 ;  /* 0x00000006150e7211 */ /* 0x008fc600078008ff */
[----:B------:R3:W5:Y:S01]  /*0650*/  LDG.E.U16 R9, desc[UR30][R18.64] ;  /* 0x0000001e12097981 */ /* 0x000762000c1e1500 */
[-C--:B------:R-:W-:Y:S01]  /*0660*/  LEA.HI.X.SX32 R15, R21, R5.reuse, 0x1, P0 ;  /* 0x00000005150f7211 */ /* 0x080fe200000f0eff */
[C---:B----4-:R-:W-:Y:S01]  /*0670*/  IMAD R13, R8.reuse, 0x4, R25 ;  /* 0x00000004080d7824 */ /* 0x050fe200078e0219 */
[-C--:B------:R-:W-:Y:S01]  /*0680*/  LEA R22, P0, R25, R6.reuse, 0x1 ;  /* 0x0000000619167211 */ /* 0x080fe200078008ff */
[----:B------:R-:W5:Y:S01]  /*0690*/  LDG.E.U16 R10, desc[UR30][R10.64] ;  /* 0x0000001e0a0a7981 */ /* 0x000f62000c1e1500 */
[-C--:B------:R-:W-:Y:S02]  /*06a0*/  LEA.HI.X.SX32 R21, R23, R5.reuse, 0x1, P1 ;  /* 0x0000000517157211 */ /* 0x080fe400008f0eff */
[-C--:B------:R-:W-:Y:S01]  /*06b0*/  LEA.HI.X.SX32 R23, R25, R5.reuse, 0x1, P0 ;  /* 0x0000000519177211 */ /* 0x080fe200000f0eff */
[C---:B------:R-:W-:Y:S01]  /*06c0*/  IMAD R25, R8.reuse, 0x4, R13 ;  /* 0x0000000408197824 */ /* 0x040fe200078e020d */
[CC--:B0-----:R-:W-:Y:S01]  /*06d0*/  LEA R16, P0, R13.reuse, R6.reuse, 0x1 ;  /* 0x000000060d107211 */ /* 0x0c1fe200078008ff */
[----:B------:R-:W5:Y:S03]  /*06e0*/  LDG.E.U16 R30, desc[UR30][R20.64] ;  /* 0x0000001e141e7981 */ /* 0x000f66000c1e1500 */
[-C--:B------:R-:W-:Y:S01]  /*06f0*/  LEA.HI.X.SX32 R17, R13, R5.reuse, 0x1, P0 ;  /* 0x000000050d117211 */ /* 0x080fe200000f0eff */
[C---:B------:R-:W-:Y:S01]  /*0700*/  IMAD R13, R8.reuse, 0x4, R25 ;  /* 0x00000004080d7824 */ /* 0x040fe200078e0219 */
[-C--:B---3--:R-:W-:Y:S01]  /*0710*/  LEA R18, P0, R25, R6.reuse, 0x1 ;  /* 0x0000000619127211 */ /* 0x088fe200078008ff */
[----:B------:R0:W5:Y:S02]  /*0720*/  LDG.E.U16 R11, desc[UR30][R14.64] ;  /* 0x0000001e0e0b7981 */ /* 0x000164000c1e1500 */
[----:B------:R-:W-:Y:S01]  /*0730*/  IMAD R27, R8, 0x4, R13 ;  /* 0x00000004081b7824 */ /* 0x000fe200078e020d */
[----:B------:R-:W-:Y:S01]  /*0740*/  LEA R24, P1, R13, R6, 0x1 ;  /* 0x000000060d187211 */ /* 0x000fe200078208ff */
[----:B------:R3:W5:Y:S01]  /*0750*/  LDG.E.U16 R29, desc[UR30][R22.64] ;  /* 0x0000001e161d7981 */ /* 0x000762000c1e1500 */
[----:B------:R-:W-:-:S02]  /*0760*/  LEA.HI.X.SX32 R19, R25, R5, 0x1, P0 ;  /* 0x0000000519137211 */ /* 0x000fc400000f0eff */
[-C--:B------:R-:W-:Y:S01]  /*0770*/  LEA.HI.X.SX32 R25, R13, R5.reuse, 0x1, P1 ;  /* 0x000000050d197211 */ /* 0x080fe200008f0eff */
[C---:B------:R-:W-:Y:S01]  /*0780*/  IMAD R13, R8.reuse, 0x4, R27 ;  /* 0x00000004080d7824 */ /* 0x040fe200078e021b */
[CC--:B------:R-:W-:Y:S01]  /*0790*/  LEA R26, P0, R27.reuse, R6.reuse, 0x1 ;  /* 0x000000061b1a7211 */ /* 0x0c0fe200078008ff */
[----:B------:R4:W5:Y:S02]  /*07a0*/  LDG.E.U16 R32, desc[UR30][R16.64] ;  /* 0x0000001e10207981 */ /* 0x000964000c1e1500 */
[C---:B0-----:R-:W-:Y:S01]  /*07b0*/  IMAD R15, R8.reuse, 0x4, R13 ;  /* 0x00000004080f7824 */ /* 0x041fe200078e020d */
[-C--:B------:R-:W-:Y:S01]  /*07c0*/  LEA.HI.X.SX32 R27, R27, R5.reuse, 0x1, P0 ;  /* 0x000000051b1b7211 */ /* 0x080fe200000f0eff */
[----:B------:R0:W5:Y:S01]  /*07d0*/  LDG.E.U16 R31, desc[UR30][R18.64] ;  /* 0x0000001e121f7981 */ /* 0x000162000c1e1500 */
[CC--:B------:R-:W-:Y:S01]  /*07e0*/  LEA R20, P0, R13.reuse, R6.reuse, 0x1 ;  /* 0x000000060d147211 */ /* 0x0c0fe200078008ff */
[C---:B---3--:R-:W-:Y:S02]  /*07f0*/  IMAD R23, R8.reuse, 0x4, R15 ;  /* 0x0000000408177824 */ /* 0x048fe400078e020f */
[----:B------:R-:W5:Y:S01]  /*0800*/  LDG.E.U16 R24, desc[UR30][R24.64] ;  /* 0x0000001e18187981 */ /* 0x000f62000c1e1500 */
[-C--:B------:R-:W-:Y:S01]  /*0810*/  LEA.HI.X.SX32 R21, R13, R5.reuse, 0x1, P0 ;  /* 0x000000050d157211 */ /* 0x080fe200000f0eff */
[----:B------:R-:W-:Y:S01]  /*0820*/  IMAD R8, R8, 0x4, R23 ;  /* 0x0000000408087824 */ /* 0x000fe200078e0217 */
[CC--:B----4-:R-:W-:Y:S01]  /*0830*/  LEA R16, P0, R15.reuse, R6.reuse, 0x1 ;  /* 0x000000060f107211 */ /* 0x0d0fe200078008ff */
[----:B------:R-:W5:Y:S03]  /*0840*/  LDG.E.U16 R27, desc[UR30][R26.64] ;  /* 0x0000001e1a1b7981 */ /* 0x000f66000c1e1500 */
[-C--:B------:R-:W-:Y:S01]  /*0850*/  LEA.HI.X.SX32 R17, R15, R5.reuse, 0x1, P0 ;  /* 0x000000050f117211 */ /* 0x080fe200000f0eff */
[----:B------:R-:W5:Y:S01]  /*0860*/  LDG.E.U16 R20, desc[UR30][R20.64] ;  /* 0x0000001e14147981 */ /* 0x000f62000c1e1500 */
[CC--:B0-----:R-:W-:Y:S01]  /*0870*/  LEA R18, P0, R8.reuse, R6.reuse, 0x1 ;  /* 0x0000000608127211 */ /* 0x0c1fe200078008ff */
[----:B------:R-:W0:Y:S03]  /*0880*/  LDC.64 R14, c[0x0][0x388] ;  /* 0x0000e200ff0e7b82 */ /* 0x000e260000000a00 */
[----:B------:R-:W-:Y:S01]  /*0890*/  LEA.HI.X.SX32 R19, R8, R5, 0x1, P0 ;  /* 0x0000000508137211 */ /* 0x000fe200000f0eff */
[----:B------:R-:W5:Y:S05]  /*08a0*/  LDG.E.U16 R17, desc[UR30][R16.64] ;  /* 0x0000001e10117981 */ /* 0x000f6a000c1e1500 */
[----:B------:R-:W5:Y:S01]  /*08b0*/  LDG.E.U16 R19, desc[UR30][R18.64] ;  /* 0x0000001e12137981 */ /* 0x000f62000c1e1500 */
[----:B------:R-:W-:-:S04]  /*08c0*/  LEA R22, P1, R23, R6, 0x1 ;  /* 0x0000000617167211 */ /* 0x000fc800078208ff */
[----:B------:R-:W-:Y:S02]  /*08d0*/  LEA.HI.X.SX32 R23, R23, R5, 0x1, P1 ;  /* 0x0000000517177211 */ /* 0x000fe400008f0eff */
[----:B------:R-:W-:Y:S02]  /*08e0*/  SHF.R.U32.HI R5, RZ, 0x5, R0 ;  /* 0x00000005ff057819 */ /* 0x000fe40000011600 */
[----:B--2---:R-:W-:Y:S01]  /*08f0*/  R2UR UR33, R28 ;  /* 0x000000001c2172ca */ /* 0x004fe200000e0000 */
[C---:B------:R-:W-:Y:S01]  /*0900*/  IMAD.SHL.U32 R8, R0.reuse, 0x2, RZ ;  /* 0x0000000200087824 */ /* 0x040fe200078e00ff */
[----:B------:R-:W-:Y:S01]  /*0910*/  R2UR UR22, R5 ;  /* 0x00000000051672ca */ /* 0x000fe200000e0000 */
[----:B------:R2:W5:Y:S01]  /*0920*/  LDG.E.U16 R6, desc[UR30][R22.64] ;  /* 0x0000001e16067981 */ /* 0x000562000c1e1500 */
[----:B------:R-:W-:-:S04]  /*0930*/  LOP3.LUT R5, R0, 0xc0, RZ, 0xc0, !PT ;  /* 0x000000c000057812 */ /* 0x000fc800078ec0ff */
[----:B------:R-:W-:-:S04]  /*0940*/  SHF.R.U32.HI R5, RZ, 0x2, R5 ;  /* 0x00000002ff057819 */ /* 0x000fc80000011605 */
[----:B--2---:R-:W-:Y:S01]  /*0950*/  LOP3.LUT R23, R5, 0x1fe, R8, 0x78, !PT ;  /* 0x000001fe05177812 */ /* 0x004fe200078e7808 */
[----:B-1----:R-:W-:Y:S06]  /*0960*/  BRA.U UP1, `(.L_x_5) ;  /* 0x0000000101187547 */ /* 0x002fec000b800000 */
[----:B------:R-:W-:Y:S01]  /*0970*/  ELECT P0, URZ, PT ;  /* 0x0000000000ff782f */ /* 0x000fe20003800000 */
[----:B------:R-:W-:Y:S01]  /*0980*/  IMAD.MOV.U32 R5, RZ, RZ, 0x1 ;  /* 0x00000001ff057424 */ /* 0x000fe200078e00ff */
[----:B------:R-:W-:Y:S01]  /*0990*/  UMOV UR4, 0x40 ;  /* 0x0000004000047882 */ /* 0x000fe20000000000 */
[----:B------:R-:W-:Y:S01]  /*09a0*/  UVIRTCOUNT.DEALLOC.SMPOOL 0x80 ;  /* 0x000000800000784c */ /* 0x000fe20000000000 */
[----:B------:R-:W-:-:S09]  /*09b0*/  ULEA UR4, UR11, UR4, 0x18 ;  /* 0x000000040b047291 */ /* 0x000fd2000f8ec0ff */
[----:B------:R1:W-:Y:S03]  /*09c0*/  @P0 STS.U8 [UR4], R5 ;  /* 0x00000005ff000988 */ /* 0x0003e60008000004 */
.L_x_5:
[C---:B-1----:R-:W-:Y:S01]  /*09d0*/  LOP3.LUT R5, R0.reuse, 0x3f, RZ, 0xc0, !PT ;  /* 0x0000003f00057812 */ /* 0x042fe200078ec0ff */
[----:B------:R-:W-:Y:S01]  /*09e0*/  UIMAD UR6, UR9, UR6, URZ ;  /* 0x00000006090672a4 */ /* 0x000fe2000f8e02ff */
[----:B------:R-:W-:Y:S01]  /*09f0*/  LOP3.LUT R22, R23, 0x40, RZ, 0x3c, !PT ;  /* 0x0000004017167812 */ /* 0x000fe200078e3cff */
[----:B------:R-:W-:Y:S01]  /*0a00*/  ULOP3.LUT UR18, UR22, 0x4, URZ, 0xc0, !UPT ;  /* 0x0000000416127892 */ /* 0x000fe2000f8ec0ff */
[----:B------:R-:W-:Y:S01]  /*0a10*/  LOP3.LUT P4, RZ, R0, 0xff, RZ, 0xc0, !PT ;  /* 0x000000ff00ff7812 */ /* 0x000fe2000788c0ff */
[----:B------:R-:W-:Y:S01]  /*0a20*/  IMAD R5, R5, UR5, RZ ;  /* 0x0000000505057c24 */ /* 0x000fe2000f8e02ff */
[----:B------:R-:W-:Y:S01]  /*0a30*/  USHF.L.U32 UR4, UR6, 0x1, URZ ;  /* 0x0000000106047899 */ /* 0x000fe200080006ff */
[----:B-----5:R1:W-:Y:S01]  /*0a40*/  STS.U16 [R23+UR10], R4 ;  /* 0x0000000417007988 */ /* 0x0203e2000800040a */
[----:B------:R-:W-:Y:S01]  /*0a50*/  UMOV UR11, 0x1 ;  /* 0x00000001000b7882 */ /* 0x000fe20000000000 */
[----:B------:R-:W-:Y:S01]  /*0a60*/  IMAD.SHL.U32 R13, R5, 0x2, RZ ;  /* 0x00000002050d7824 */ /* 0x000fe200078e00ff */
[----:B------:R-:W-:Y:S01]  /*0a70*/  UIADD3 UR38, UPT, UPT, UR8, 0x40, URZ ;  /* 0x0000004008267890 */ /* 0x000fe2000fffe0ff */
[----:B------:R-:W-:Y:S01]  /*0a80*/  STS.U16 [R23+UR10+0x400], R10 ;  /* 0x0004000a17007988 */ /* 0x000fe2000800040a */
[----:B------:R-:W-:-:S02]  /*0a90*/  IMAD R3, R3, UR7, RZ ;  /* 0x0000000703037c24 */ /* 0x000fc4000f8e02ff */
[----:B0-----:R-:W-:Y:S01]  /*0aa0*/  IADD3 R13, P0, P1, R13, UR4, R14 ;  /* 0x000000040d0d7c10 */ /* 0x001fe2000f91e00e */
[----:B------:R-:W-:Y:S01]  /*0ab0*/  UIMAD.WIDE UR4, UR6, 0x2, URZ ;  /* 0x00000002060478a5 */ /* 0x000fe2000f8e02ff */
[----:B------:R-:W-:Y:S01]  /*0ac0*/  STS.U16 [R23+UR10+0x800], R12 ;  /* 0x0008000c17007988 */ /* 0x000fe2000800040a */
[----:B------:R-:W-:Y:S01]  /*0ad0*/  USHF.L.U32 UR6, UR22, 0x15, URZ ;  /* 0x0000001516067899 */ /* 0x000fe200080006ff */
[----:B-1----:R-:W-:Y:S01]  /*0ae0*/  IMAD.HI R4, R5, 0x2, RZ ;  /* 0x0000000205047827 */ /* 0x002fe200078e02ff */
[----:B------:R-:W-:Y:S01]  /*0af0*/  VOTEU.ALL UP2, P4 ;  /* 0x0000000000ff7886 */ /* 0x000fe20002040000 */
[----:B------:R-:W-:Y:S01]  /*0b00*/  STS.U16 [R23+UR10+0xc00], R30 ;  /* 0x000c001e17007988 */ /* 0x000fe2000800040a */
[----:B------:R-:W-:Y:S01]  /*0b10*/  ULOP3.LUT UR6, UR6, 0x600000, URZ, 0xc0, !UPT ;  /* 0x0060000006067892 */ /* 0x000fe2000f8ec0ff */
[----:B------:R-:W-:Y:S01]  /*0b20*/  IMAD.U32 R5, RZ, RZ, UR7 ;  /* 0x00000007ff057e24 */ /* 0x000fe2000f8e00ff */
[----:B------:R-:W-:Y:S01]  /*0b30*/  IADD3.X R15, PT, PT, R4, UR5, R15, P0, P1 ;  /* 0x00000005040f7c10 */ /* 0x000fe200087e240f */
[----:B------:R-:W-:Y:S01]  /*0b40*/  STS.U16 [R23+UR10+0x1000], R32 ;  /* 0x0010002017007988 */ /* 0x000fe2000800040a */
[----:B------:R-:W-:-:S02]  /*0b50*/  UIADD3 UR13, UPT, UPT, UR33, UR6, URZ ;  /* 0x00000006210d7290 */ /* 0x000fc4000fffe0ff */
[----:B------:R-:W-:-:S04]  /*0b60*/  @!UP2 UIADD3 UR4, UPT, UPT, -UR11, 0x100000, URZ ;  /* 0x001000000b04a890 */ /* 0x000fc8000fffe1ff */
[----:B------:R-:W-:Y:S02]  /*0b70*/  @!UP2 USHF.L.U32 UR5, UR4, 0xb, URZ ;  /* 0x0000000b0405a899 */ /* 0x000fe400080006ff */
[----:B------:R-:W-:Y:S01]  /*0b80*/  @!UP2 USHF.L.U32 UR4, UR4, 0x1, URZ ;  /* 0x000000010404a899 */ /* 0x000fe200080006ff */
[----:B------:R-:W-:Y:S01]  /*0b90*/  VOTEU.ALL UP0, P4 ;  /* 0x0000000000ff7886 */ /* 0x000fe20002000000 */
[----:B------:R-:W-:Y:S01]  /*0ba0*/  STS.U16 [R23+UR10+0x1400], R24 ;  /* 0x0014001817007988 */ /* 0x000fe2000800040a */
[----:B------:R-:W-:Y:S01]  /*0bb0*/  ULEA UR13, UR18, UR13, 0x3 ;  /* 0x0000000d120d7291 */ /* 0x000fe2000f8e18ff */
[C---:B------:R-:W-:Y:S02]  /*0bc0*/  LEA R48, P0, R3.reuse, R13, 0x1 ;  /* 0x0000000d03307211 */ /* 0x040fe400078008ff */
[----:B------:R-:W-:Y:S01]  /*0bd0*/  STS.U16 [R23+UR10+0x1800], R20 ;  /* 0x0018001417007988 */ /* 0x000fe2000800040a */
[----:B------:R-:W-:Y:S02]  /*0be0*/  ISETP.LT.AND P1, PT, RZ, UR38, PT ;  /* 0x00000026ff007c0c */ /* 0x000fe4000bf21270 */
[----:B------:R-:W-:Y:S01]  /*0bf0*/  LEA.HI.X.SX32 R49, R3, R15, 0x1, P0 ;  /* 0x0000000f03317211 */ /* 0x000fe200000f0eff */
[----:B------:R0:W-:Y:S04]  /*0c00*/  STS.U16 [R23+UR10+0x1c00], R6 ;  /* 0x001c000617007988 */ /* 0x0001e8000800040a */
[----:B------:R1:W-:Y:S04]  /*0c10*/  STS.U16 [R22+UR10+0x200], R7 ;  /* 0x0002000716007988 */ /* 0x0003e8000800040a */
[----:B------:R1:W-:Y:S01]  /*0c20*/  STS.U16 [R22+UR10+0x600], R9 ;  /* 0x0006000916007988 */ /* 0x0003e2000800040a */
[----:B0-----:R-:W-:-:S03]  /*0c30*/  IMAD.U32 R6, RZ, RZ, UR7 ;  /* 0x00000007ff067e24 */ /* 0x001fc6000f8e00ff */
[----:B------:R1:W-:Y:S01]  /*0c40*/  STS.U16 [R22+UR10+0xa00], R11 ;  /* 0x000a000b16007988 */ /* 0x0003e2000800040a */
[--C-:B------:R-:W-:Y:S01]  /*0c50*/  IMAD R4, R6, 0x4, R3.reuse ;  /* 0x0000000406047824 */ /* 0x100fe200078e0203 */
[----:B------:R-:W-:Y:S02]  /*0c60*/  PRMT R3, RZ, 0x7610, R3 ;  /* 0x00007610ff037816 */ /* 0x000fe40000000003 */
[----:B------:R1:W-:Y:S01]  /*0c70*/  STS.U16 [R22+UR10+0xe00], R29 ;  /* 0x000e001d16007988 */ /* 0x0003e2000800040a */
[----:B------:R-:W-:Y:S01]  /*0c80*/  IMAD R5, R5, 0x4, R4 ;  /* 0x0000000405057824 */ /* 0x000fe200078e0204 */
[-C--:B------:R-:W-:Y:S02]  /*0c90*/  LEA R46, P2, R4, R13.reuse, 0x1 ;  /* 0x0000000d042e7211 */ /* 0x080fe400078408ff */
[----:B------:R1:W-:Y:S01]  /*0ca0*/  STS.U16 [R22+UR10+0x1200], R31 ;  /* 0x0012001f16007988 */ /* 0x0003e2000800040a */
[----:B------:R-:W-:Y:S01]  /*0cb0*/  IMAD R6, R6, 0x4, R5 ;  /* 0x0000000406067824 */ /* 0x000fe200078e0205 */
[----:B------:R-:W-:-:S02]  /*0cc0*/  LEA R36, P0, R5, R13, 0x1 ;  /* 0x0000000d05247211 */ /* 0x000fc400078008ff */
[----:B------:R1:W-:Y:S01]  /*0cd0*/  STS.U16 [R22+UR10+0x1600], R27 ;  /* 0x0016001b16007988 */ /* 0x0003e2000800040a */
[----:B------:R-:W-:Y:S02]  /*0ce0*/  LEA.HI.X.SX32 R47, R4, R15, 0x1, P2 ;  /* 0x0000000f042f7211 */ /* 0x000fe400010f0eff */
[C---:B------:R-:W-:Y:S01]  /*0cf0*/  LEA R34, P3, R6.reuse, R13, 0x1 ;  /* 0x0000000d06227211 */ /* 0x040fe200078608ff */
[----:B------:R1:W-:Y:S01]  /*0d00*/  STS.U16 [R22+UR10+0x1a00], R17 ;  /* 0x001a001116007988 */ /* 0x0003e2000800040a */
[-C--:B------:R-:W-:Y:S02]  /*0d10*/  LEA.HI.X.SX32 R37, R5, R15.reuse, 0x1, P0 ;  /* 0x0000000f05257211 */ /* 0x080fe400000f0eff */
[----:B------:R-:W-:Y:S01]  /*0d20*/  LEA.HI.X.SX32 R35, R6, R15, 0x1, P3 ;  /* 0x0000000f06237211 */ /* 0x000fe200018f0eff */
[----:B------:R1:W-:Y:S01]  /*0d30*/  STS.U16 [R22+UR10+0x1e00], R19 ;  /* 0x001e001316007988 */ /* 0x0003e2000800040a */
[----:B------:R-:W-:Y:S02]  /*0d40*/  PRMT R4, RZ, 0x7610, R4 ;  /* 0x00007610ff047816 */ /* 0x000fe40000000004 */
[----:B------:R-:W-:Y:S01]  /*0d50*/  PRMT R6, RZ, 0x7610, R6 ;  /* 0x00007610ff067816 */ /* 0x000fe20000000006 */
[----:B------:R-:W-:Y:S01]  /*0d60*/  STTM.16dp32bit_t0_t15.x16 tmem[UR13], RZ ;  /* 0x000000ff000079ed */ /* 0x000fe20008a0000d */
[----:B------:R-:W-:Y:S01]  /*0d70*/  STTM.16dp32bit_t16_t31.x16 tmem[UR13+0x10], RZ ;  /* 0x000010ff000079ed */ /* 0x000fe20008a2000d */
[----:B------:R-:W0:Y:S02]  /*0d80*/  FENCE.VIEW.ASYNC.T ;  /* 0x00000000000073c6 */ /* 0x000e240000000200 */
[----:B0-----:R-:W-:Y:S01]  /*0d90*/  BAR.SYNC.DEFER_BLOCKING 0x0 ;  /* 0x0000000000007b1d */ /* 0x001fe20000010000 */
[----:B------:R-:W-:-:S05]  /*0da0*/  PRMT R5, RZ, 0x7610, R5 ;  /* 0x00007610ff057816 */ /* 0x000fca0000000005 */
[----:B------:R-:W0:Y:S02]  /*0db0*/  FENCE.VIEW.ASYNC.S ;  /* 0x00000000000073c6 */ /* 0x000e240000000000 */
[----:B0-----:R0:W2:Y:S02]  /*0dc0*/  @!UP0 SYNCS.EXCH.64 URZ, [UR10+0x3800], UR4 ;  /* 0x003800040aff85b2 */ /* 0x0010a40008000100 */
[----:B--2---:R-:W-:Y:S06]  /*0dd0*/  BAR.SYNC.DEFER_BLOCKING 0x0 ;  /* 0x0000000000007b1d */ /* 0x004fec0000010000 */
[----:B------:R-:W2:Y:S04]  /*0de0*/  @P1 LDG.E.U16 R4, desc[UR30][R48.64] ;  /* 0x0000001e30041981 */ /* 0x000ea8000c1e1500 */
[----:B------:R-:W3:Y:S04]  /*0df0*/  @P1 LDG.E.U16 R6, desc[UR30][R36.64] ;  /* 0x0000001e24061981 */ /* 0x000ee8000c1e1500 */
[----:B------:R-:W4:Y:S04]  /*0e00*/  @P1 LDG.E.U16 R3, desc[UR30][R46.64] ;  /* 0x0000001e2e031981 */ /* 0x000f28000c1e1500 */
[----:B------:R-:W4:Y:S01]  /*0e10*/  @P1 LDG.E.U16 R5, desc[UR30][R34.64] ;  /* 0x0000001e22051981 */ /* 0x000f22000c1e1500 */
[----:B------:R-:W-:-:S04]  /*0e20*/  @!UP2 UIADD3 UR14, UPT, UPT, -UR11, 0x100000, URZ ;  /* 0x001000000b0ea890 */ /* 0x000fc8000fffe1ff */
[----:B------:R-:W-:Y:S02]  /*0e30*/  @!UP2 USHF.L.U32 UR15, UR14, 0xb, URZ ;  /* 0x0000000b0e0fa899 */ /* 0x000fe400080006ff */
[----:B------:R-:W-:Y:S01]  /*0e40*/  @!UP2 USHF.L.U32 UR14, UR14, 0x1, URZ ;  /* 0x000000010e0ea899 */ /* 0x000fe200080006ff */
[----:B------:R-:W-:Y:S01]  /*0e50*/  VOTEU.ALL UP0, P4 ;  /* 0x0000000000ff7886 */ /* 0x000fe20002000000 */
[----:B0-----:R-:W-:-:S04]  /*0e60*/  @!UP2 UIADD3 UR4, UPT, UPT, -UR11, 0x100000, URZ ;  /* 0x001000000b04a890 */ /* 0x001fc8000fffe1ff */
[----:B------:R-:W-:Y:S02]  /*0e70*/  @!UP2 USHF.L.U32 UR5, UR4, 0xb, URZ ;  /* 0x0000000b0405a899 */ /* 0x000fe400080006ff */
[----:B------:R-:W-:Y:S02]  /*0e80*/  @!UP2 USHF.L.U32 UR4, UR4, 0x1, URZ ;  /* 0x000000010404a899 */ /* 0x000fe400080006ff */
[----:B------:R-:W-:Y:S01]  /*0e90*/  UIADD3 UR12, UPT, UPT, UR33, 0x100000, URZ ;  /* 0x00100000210c7890 */ /* 0x000fe2000fffe0ff */
[----:B------:R-:W-:Y:S01]  /*0ea0*/  ISETP.EQ.U32.AND P2, PT, RZ, UR22, P1 ;  /* 0x00000016ff007c0c */ /* 0x000fe20008f42070 */
[----:B------:R-:W-:Y:S02]  /*0eb0*/  UIADD3 UR21, UPT, UPT, UR10, 0x2800, URZ ;  /* 0x000028000a157890 */ /* 0x000fe4000fffe0ff */
[----:B------:R-:W-:-:S04]  /*0ec0*/  UIADD3 UR11, UPT, UPT, UR6, UR12, URZ ;  /* 0x0000000c060b7290 */ /* 0x000fc8000fffe0ff */
[----:B------:R-:W-:Y:S01]  /*0ed0*/  ULEA UR11, UR18, UR11, 0x1 ;  /* 0x0000000b120b7291 */ /* 0x000fe2000f8e08ff */
[----:B------:R1:W0:Y:S01]  /*0ee0*/  @!UP0 SYNCS.EXCH.64 URZ, [UR10+0x3808], UR14 ;  /* 0x0038080e0aff85b2 */ /* 0x0002220008000100 */
[----:B------:R-:W-:Y:S01]  /*0ef0*/  VOTEU.ALL UP0, P4 ;  /* 0x0000000000ff7886 */ /* 0x000fe20002000000 */
[----:B--2---:R1:W-:Y:S04]  /*0f00*/  STS.U16 [R23+UR10+0x2000], R4 ;  /* 0x0020000417007988 */ /* 0x0043e8000800040a */
[----:B---3--:R1:W-:Y:S04]  /*0f10*/  STS.U16 [R23+UR10+0x2400], R6 ;  /* 0x0024000617007988 */ /* 0x0083e8000800040a */
[----:B----4-:R1:W-:Y:S04]  /*0f20*/  STS.U16 [R22+UR10+0x2200], R3 ;  /* 0x0022000316007988 */ /* 0x0103e8000800040a */
[----:B------:R1:W-:Y:S01]  /*0f30*/  STS.U16 [R22+UR10+0x2600], R5 ;  /* 0x0026000516007988 */ /* 0x0003e2000800040a */
[----:B0-----:R0:W-:Y:S06]  /*0f40*/  MEMBAR.ALL.CTA ;  /* 0x0000000000007992 */ /* 0x0011ec0000008000 */
[----:B0-----:R-:W-:Y:S04]  /*0f50*/  FENCE.VIEW.ASYNC.S ;  /* 0x00000000000073c6 */ /* 0x001fe80000000000 */
[----:B------:R-:W0:Y:S02]  /*0f60*/  FENCE.VIEW.ASYNC.S ;  /* 0x00000000000073c6 */ /* 0x000e240000000000 */
[----:B0-----:R1:W0:Y:S02]  /*0f70*/  @!UP0 SYNCS.EXCH.64 URZ, [UR10+0x2800], UR4 ;  /* 0x002800040aff85b2 */ /* 0x0012240008000100 */
[----:B0-----:R-:W-:Y:S06]  /*0f80*/  BAR.SYNC.DEFER_BLOCKING 0x0 ;  /* 0x0000000000007b1d */ /* 0x001fec0000010000 */
[----:B-1----:R-:W-:Y:S05]  /*0f90*/  @!P2 BRA `(.L_x_6) ;  /* 0x000000000084a947 */ /* 0x002fea0003800000 */
[----:B------:R-:W-:Y:S02]  /*0fa0*/  UIADD3 UR4, UPT, UPT, UR10, 0x2000, URZ ;  /* 0x000020000a047890 */ /* 0x000fe4000fffe0ff */
[----:B------:R-:W-:Y:S02]  /*0fb0*/  USHF.R.U32.HI UR14, URZ, 0x4, UR10 ;  /* 0x00000004ff0e7899 */ /* 0x000fe4000801160a */
[----:B------:R-:W-:Y:S02]  /*0fc0*/  USHF.R.U32.HI UR4, URZ, 0x4, UR4 ;  /* 0x00000004ff047899 */ /* 0x000fe40008011604 */
[----:B------:R-:W-:Y:S02]  /*0fd0*/  USGXT.U32 UR14, UR14, 0xe ;  /* 0x0000000e0e0e789a */ /* 0x000fe40008000000 */
[----:B------:R-:W-:Y:S02]  /*0fe0*/  USGXT.U32 UR16, UR4, 0xe ;  /* 0x0000000e0410789a */ /* 0x000fe40008000000 */
[----:B------:R-:W-:-:S02]  /*0ff0*/  UIADD3 UR40, UP0, UPT, UR14, 0x80, URZ ;  /* 0x000000800e287890 */ /* 0x000fc4000ff1e0ff */
[----:B------:R-:W-:Y:S01]  /*1000*/  UIADD3 UR36, UP3, UPT, UR16, 0x2, URZ ;  /* 0x0000000210247890 */ /* 0x000fe2000ff7e0ff */
[----:B------:R-:W-:Y:S01]  /*1010*/  UMOV UR4, URZ ;  /* 0x000000ff00047c82 */ /* 0x000fe20008000000 */
[----:B------:R-:W-:Y:S01]  /*1020*/  UMOV UR42, 0x0 ;  /* 0x00000000002a7882 */ /* 0x000fe20000000000 */
[----:B------:R-:W-:Y:S02]  /*1030*/  UIADD3.X UR41, UPT, UPT, UR4, 0x40004040, URZ, UP0, !UPT ;  /* 0x4000404004297890 */ /* 0x000fe400087fe4ff */
[----:B------:R-:W-:Y:S02]  /*1040*/  UIADD3.X UR37, UPT, UPT, UR4, 0x40004040, URZ, UP3, !UPT ;  /* 0x4000404004257890 */ /* 0x000fe40009ffe4ff */
[----:B------:R-:W-:Y:S02]  /*1050*/  UIADD3.64 UR24, UPT, UPT, UR40, 0x80, URZ ;  /* 0x0000008028187897 */ /* 0x000fe4000fffe0ff */
[----:B------:R-:W-:Y:S02]  /*1060*/  UIADD3.64 UR26, UPT, UPT, UR36, 0x2, URZ ;  /* 0x00000002241a7897 */ /* 0x000fe4000fffe0ff */
[----:B------:R-:W-:-:S02]  /*1070*/  UIADD3.64 UR28, UPT, UPT, UR40, 0x100, URZ ;  /* 0x00000100281c7897 */ /* 0x000fc4000fffe0ff */
[----:B------:R-:W-:Y:S01]  /*1080*/  UIADD3.64 UR34, UPT, UPT, UR36, 0x4, URZ ;  /* 0x0000000424227897 */ /* 0x000fe2000fffe0ff */
[----:B------:R-:W-:Y:S01]  /*1090*/  UMOV UR43, 0x4048010 ;  /* 0x04048010002b7882 */ /* 0x000fe20000000000 */
[----:B------:R-:W-:Y:S01]  /*10a0*/  UMOV UR15, 0x40004040 ;  /* 0x40004040000f7882 */ /* 0x000fe20000000000 */
[----:B------:R-:W-:Y:S01]  /*10b0*/  UMOV UR17, 0x40004040 ;  /* 0x4000404000117882 */ /* 0x000fe20000000000 */
[----:B------:R-:W-:Y:S01]  /*10c0*/  UMOV UR44, 0x0 ;  /* 0x00000000002c7882 */ /* 0x000fe20000000000 */
[----:B------:R-:W-:Y:S01]  /*10d0*/  UMOV UR45, 0x4048010 ;  /* 0x04048010002d7882 */ /* 0x000fe20000000000 */
[----:B------:R-:W-:Y:S01]  /*10e0*/  UMOV UR46, 0x0 ;  /* 0x00000000002e7882 */ /* 0x000fe20000000000 */
[----:B------:R-:W-:Y:S01]  /*10f0*/  UMOV UR47, 0x4048010 ;  /* 0x04048010002f7882 */ /* 0x000fe20000000000 */
[----:B------:R-:W-:Y:S01]  /*1100*/  UMOV UR4, UR21 ;  /* 0x0000001500047c82 */ /* 0x000fe20008000000 */
[----:B------:R-:W-:Y:S01]  /*1110*/  UMOV UR5, URZ ;  /* 0x000000ff00057c82 */ /* 0x000fe20008000000 */
[----:B------:R0:W-:Y:S01]  /*1120*/  UTCHMMA gdesc[UR14], gdesc[UR16], tmem[UR12], tmem[UR42], idesc[UR43], !UPT ;  /* 0x00ff2a100e0075ea */ /* 0x0001e2000f80000c */
[----:B------:R-:W-:Y:S01]  /*1130*/  UMOV UR48, 0x0 ;  /* 0x0000000000307882 */ /* 0x000fe20000000000 */
[----:B------:R-:W-:Y:S01]  /*1140*/  UMOV UR49, 0x4048010 ;  /* 0x0404801000317882 */ /* 0x000fe20000000000 */
[----:B------:R0:W-:Y:S01]  /*1150*/  UTCHMMA gdesc[UR40], gdesc[UR36], tmem[UR12], tmem[UR44], idesc[UR45], UPT ;  /* 0x00ff2c24280075ea */ /* 0x0001e2000b80000c */
[----:B------:R-:W-:Y:S01]  /*1160*/  UMOV UR4, UR4 ;  /* 0x0000000400047c82 */ /* 0x000fe20008000000 */
[----:B------:R0:W-:Y:S01]  /*1170*/  UTCHMMA gdesc[UR24], gdesc[UR26], tmem[UR12], tmem[UR46], idesc[UR47], UPT ;  /* 0x00ff2e1a180075ea */ /* 0x0001e2000b80000c */
[----:B------:R0:W-:Y:S01]  /*1180*/  UTCHMMA gdesc[UR28], gdesc[UR34], tmem[UR12], tmem[UR48], idesc[UR49], UPT ;  /* 0x00ff30221c0075ea */ /* 0x0001e2000b80000c */
[----:B------:R0:W-:Y:S01]  /*1190*/  UTCBAR [UR4], URZ ;  /* 0x000000ff040073e9 */ /* 0x0001e200080000ff */
[----:B------:R-:W-:Y:S01]  /*11a0*/  NOP ;  /* 0x0000000000007918 */ /* 0x000fe20000000000 */
.L_x_6:
[----:B------:R-:W-:Y:S05]  /*11b0*/  @!P1 BRA `(.L_x_7) ;  /* 0x0000000000089947 */ /* 0x000fea0003800000 */
[----:B------:R-:W1:Y:S02]  /*11c0*/  SYNCS.PHASECHK.TRANS64.TRYWAIT P0, [UR10+0x2800], RZ ;  /* 0x002800ffff0075a7 */ /* 0x000e64000800110a */
[----:B-1----:R-:W-:Y:S05]  /*11d0*/  @!P0 BRA `(.L_x_8) ;  /* 0x0000002800e48947 */ /* 0x002fea0003800000 */
.L_x_7:
[----:B------:R-:W-:Y:S01]  /*11e0*/  BAR.SYNC.DEFER_BLOCKING 0x0 ;  /* 0x0000000000007b1d */ /* 0x000fe20000010000 */
[--C-:B------:R-:W-:Y:S02]  /*11f0*/  SHF.R.U32.HI R9, RZ, 0x1, R0.reuse ;  /* 0x00000001ff097819 */ /* 0x100fe40000011600 */
[--C-:B------:R-:W-:Y:S02]  /*1200*/  SHF.R.U32.HI R38, RZ, 0x4, R0.reuse ;  /* 0x00000004ff267819 */ /* 0x100fe40000011600 */
[----:B------:R-:W-:Y:S01]  /*1210*/  LOP3.LUT R9, R9, 0x30, RZ, 0xc0, !PT ;  /* 0x0000003009097812 */ /* 0x000fe200078ec0ff */
[----:B0-----:R-:W0:Y:S01]  /*1220*/  LDCU UR4, c[0x0][0x3a8] ;  /* 0x00007500ff0477ac */ /* 0x001e220008000800 */
[--C-:B------:R-:W-:Y:S01]  /*1230*/  SHF.R.U32.HI R25, RZ, 0x2, R0.reuse ;  /* 0x00000002ff197819 */ /* 0x100fe20000011600 */
[----:B------:R-:W-:Y:S01]  /*1240*/  LDTM.16dp32bit_t0_t15.x4 R4, tmem[UR11] ;  /* 0x0000000b000479ee */ /* 0x000fe20008900000 */
[----:B------:R-:W0:Y:S01]  /*1250*/  LDTM.16dp32bit_t16_t31.x4 R4, tmem[UR11+0x4] ;  /* 0x0000040b000479ee */ /* 0x000e220008920000 */
[----:B------:R-:W-:Y:S01]  /*1260*/  LOP3.LUT R38, R38, 0x8, RZ, 0xc0, !PT ;  /* 0x0000000826267812 */ /* 0x000fe200078ec0ff */
[----:B------:R-:W1:Y:S01]  /*1270*/  LDCU.64 UR14, c[0x0][0x3d0] ;  /* 0x00007a00ff0e77ac */ /* 0x000e620008000a00 */
[----:B------:R-:W-:Y:S01]  /*1280*/  LOP3.LUT R9, R9, 0xf, R0, 0xf8, !PT ;  /* 0x0000000f09097812 */ /* 0x000fe200078ef800 */
[----:B------:R-:W2:Y:S01]  /*1290*/  LDC.64 R26, c[0x0][0x390] ;  /* 0x0000e400ff1a7b82 */ /* 0x000ea20000000a00 */
[----:B------:R-:W-:-:S02]  /*12a0*/  LOP3.LUT R11, R38, 0x4, R25, 0xf8, !PT ;  /* 0x00000004260b7812 */ /* 0x000fc400078ef819 */
[C---:B------:R-:W-:Y:S01]  /*12b0*/  LOP3.LUT R24, R9.reuse, UR8, RZ, 0xfc, !PT ;  /* 0x0000000809187c12 */ /* 0x040fe2000f8efcff */
[----:B------:R-:W-:Y:S01]  /*12c0*/  IMAD.SHL.U32 R21, R9, 0x8, RZ ;  /* 0x0000000809157824 */ /* 0x000fe200078e00ff */
[C---:B------:R-:W-:Y:S02]  /*12d0*/  LOP3.LUT R15, R11.reuse, 0x3, RZ, 0xfc, !PT ;  /* 0x000000030b0f7812 */ /* 0x040fe400078efcff */
[CC--:B------:R-:W-:Y:S02]  /*12e0*/  ISETP.GE.AND P3, PT, R24.reuse, R11.reuse, PT ;  /* 0x0000000b1800720c */ /* 0x0c0fe40003f66270 */
[C---:B------:R-:W-:Y:S02]  /*12f0*/  ISETP.GT.AND P0, PT, R24.reuse, R11, PT ;  /* 0x0000000b1800720c */ /* 0x040fe40003f04270 */
[----:B------:R-:W-:Y:S01]  /*1300*/  LOP3.LUT R11, R11, 0x2, RZ, 0xfc, !PT ;  /* 0x000000020b0b7812 */ /* 0x000fe200078efcff */
[----:B------:R-:W3:Y:S01]  /*1310*/  @!P4 SYNCS.CCTL.IV [UR10+0x2800] ;  /* 0x00280000ff00c9b1 */ /* 0x000ee2000800000a */
[C---:B------:R-:W-:Y:S01]  /*1320*/  ISETP.GE.AND P6, PT, R24.reuse, R15, PT ;  /* 0x0000000f1800720c */ /* 0x040fe20003fc6270 */
[----:B------:R-:W-:Y:S01]  /*1330*/  NOP ;  /* 0x0000000000007918 */ /* 0x000fe20000000000 */
[----:B------:R-:W-:Y:S01]  /*1340*/  ISETP.GE.AND P5, PT, R24, R11, PT ;  /* 0x0000000b1800720c */ /* 0x000fe20003fa6270 */
[----:B0-----:R-:W-:Y:S01]  /*1350*/  FMUL R4, R4, UR4 ;  /* 0x0000000404047c20 */ /* 0x001fe20008400000 */
[----:B------:R-:W-:Y:S01]  /*1360*/  FMUL R5, R5, UR4 ;  /* 0x0000000405057c20 */ /* 0x000fe20008400000 */
[----:B------:R-:W-:Y:S01]  /*1370*/  FMUL R6, R6, UR4 ;  /* 0x0000000406067c20 */ /* 0x000fe20008400000 */
[----:B------:R-:W-:Y:S01]  /*1380*/  FMUL R7, R7, UR4 ;  /* 0x0000000407077c20 */ /* 0x000fe20008400000 */
[----:B-1----:R-:W-:Y:S01]  /*1390*/  UIMAD UR4, UR9, UR14, URZ ;  /* 0x0000000e090472a4 */ /* 0x002fe2000f8e02ff */
[----:B------:R-:W-:Y:S01]  /*13a0*/  FSEL R12, R4, -INF , P3 ;  /* 0xff800000040c7808 */ /* 0x000fe20001800000 */
[----:B------:R-:W0:Y:S01]  /*13b0*/  LDC R15, c[0x0][0x3d8] ;  /* 0x0000f600ff0f7b82 */ /* 0x000e220000000800 */
[----:B------:R-:W-:Y:S01]  /*13c0*/  FSEL R11, R5, -INF , P0 ;  /* 0xff800000050b7808 */ /* 0x000fe20000000000 */
[----:B------:R-:W-:Y:S01]  /*13d0*/  USHF.L.U32 UR14, UR4, 0x1, URZ ;  /* 0x00000001040e7899 */ /* 0x000fe200080006ff */
[----:B------:R-:W-:Y:S01]  /*13e0*/  FSEL R14, R6, -INF , P5 ;  /* 0xff800000060e7808 */ /* 0x000fe20002800000 */
[----:B------:R-:W-:Y:S01]  /*13f0*/  UIMAD.WIDE UR4, UR4, 0x2, URZ ;  /* 0x00000002040478a5 */ /* 0x000fe2000f8e02ff */
[----:B------:R-:W-:-:S02]  /*1400*/  FSEL R16, R7, -INF , P6 ;  /* 0xff80000007107808 */ /* 0x000fc40003000000 */
[----:B------:R-:W-:Y:S02]  /*1410*/  FMNMX3 R5, R12, R11, R14, !PT ;  /* 0x0000000b0c057276 */ /* 0x000fe4000780000e */
[----:B------:R-:W-:Y:S02]  /*1420*/  LOP3.LUT R7, R0, 0x1f, RZ, 0xc0, !PT ;  /* 0x0000001f00077812 */ /* 0x000fe400078ec0ff */
[----:B------:R-:W-:Y:S02]  /*1430*/  FMNMX R5, R16, R5, !PT ;  /* 0x0000000510057209 */ /* 0x000fe40007800000 */
[----:B------:R-:W-:Y:S02]  /*1440*/  LOP3.LUT R6, R0, 0xff, RZ, 0xc0, !PT ;  /* 0x000000ff00067812 */ /* 0x000fe400078ec0ff */
[----:B------:R-:W-:Y:S01]  /*1450*/  ISETP.GE.U32.AND P5, PT, R7, 0x10, PT ;  /* 0x000000100700780c */ /* 0x000fe20003fa6070 */
[----:B------:R-:W1:Y:S01]  /*1460*/  SHFL.BFLY PT, R4, R5, 0x10, 0x1f ;  /* 0x0e001f0005047f89 */ /* 0x000e6200000e0000 */
[----:B------:R-:W-:-:S02]  /*1470*/  SHF.R.U32.HI R20, RZ, 0x5, R6 ;  /* 0x00000005ff147819 */ /* 0x000fc40000011606 */
[C---:B------:R-:W-:Y:S02]  /*1480*/  ISETP.GE.U32.AND P6, PT, R6.reuse, 0x80, PT ;  /* 0x000000800600780c */ /* 0x040fe40003fc6070 */
[----:B------:R-:W-:Y:S02]  /*1490*/  LOP3.LUT R20, R21, 0x4, R20, 0xf8, !PT ;  /* 0x0000000415147812 */ /* 0x000fe400078ef814 */
[----:B-1----:R-:W-:Y:S02]  /*14a0*/  FMNMX R9, R5, R4, !PT ;  /* 0x0000000405097209 */ /* 0x002fe40007800000 */
[----:B------:R-:W-:Y:S02]  /*14b0*/  LEA R4, R6, UR10, 0x2 ;  /* 0x0000000a06047c11 */ /* 0x000fe4000f8e10ff */
[----:B------:R-:W-:Y:S01]  /*14c0*/  LOP3.LUT R5, R0, 0xf, RZ, 0xc0, !PT ;  /* 0x0000000f00057812 */ /* 0x000fe200078ec0ff */
[----:B---3--:R-:W-:Y:S01]  /*14d0*/  @!P5 STS [R20+UR10+0x2000], R9 ;  /* 0x002000091400d988 */ /* 0x008fe2000800080a */
[----:B------:R-:W-:Y:S03]  /*14e0*/  BAR.SYNC.DEFER_BLOCKING 0x0 ;  /* 0x0000000000007b1d */ /* 0x000fe60000010000 */
[----:B------:R-:W-:-:S04]  /*14f0*/  IMAD R5, R5, UR15, RZ ;  /* 0x0000000f05057c24 */ /* 0x000fc8000f8e02ff */
[C---:B------:R-:W-:Y:S02]  /*1500*/  IMAD.SHL.U32 R7, R5.reuse, 0x2, RZ ;  /* 0x0000000205077824 */ /* 0x040fe400078e00ff */
[----:B------:R-:W-:-:S03]  /*1510*/  IMAD.HI R10, R5, 0x2, RZ ;  /* 0x00000002050a7827 */ /* 0x000fc600078e02ff */
[----:B--2---:R-:W-:-:S04]  /*1520*/  IADD3 R26, P0, P3, R7, UR14, R26 ;  /* 0x0000000e071a7c10 */ /* 0x004fc8000fb1e01a */
[----:B------:R-:W-:Y:S02]  /*1530*/  IADD3.X R5, PT, PT, R10, UR5, R27, P0, P3 ;  /* 0x000000050a057c10 */ /* 0x000fe400087e641b */
[----:B------:R-:W-:-:S04]  /*1540*/  LOP3.LUT P0, RZ, R0, 0x1, RZ, 0xc0, !PT ;  /* 0x0000000100ff7812 */ /* 0x000fc8000780c0ff */
[----:B------:R-:W-:Y:S01]  /*1550*/  ISETP.LT.U32.AND P0, PT, R6, 0x80, !P0 ;  /* 0x000000800600780c */ /* 0x000fe20004701070 */
[----:B------:R-:W1:Y:S04]  /*1560*/  @!P6 LDS R13, [R4+0x2000] ;  /* 0x00200000040de984 */ /* 0x000e680000000800 */
[----:B-1----:R-:W1:Y:S02]  /*1570*/  SHFL.BFLY PT, R18, R13, 0x1, 0x1f ;  /* 0x0c201f000d127f89 */ /* 0x002e6400000e0000 */
[----:B-1----:R-:W-:Y:S02]  /*1580*/  FMNMX R9, R13, R18, !PT ;  /* 0x000000120d097209 */ /* 0x002fe40007800000 */
[----:B------:R-:W-:-:S04]  /*1590*/  PRMT R18, RZ, 0x7610, R18 ;  /* 0x00007610ff127816 */ /* 0x000fc80000000012 */
[----:B------:R-:W-:Y:S01]  /*15a0*/  @P0 STS [R4+0x2000], R9 ;  /* 0x0020000904000388 */ /* 0x000fe20000000800 */
[----:B------:R-:W-:Y:S06]  /*15b0*/  BAR.SYNC.DEFER_BLOCKING 0x0 ;  /* 0x0000000000007b1d */ /* 0x000fec0000010000 */
[----:B------:R-:W1:Y:S02]  /*15c0*/  LDS R39, [R21+UR10+0x2000] ;  /* 0x0020000a15277984 */ /* 0x000e640008000800 */
[----:B-1----:R-:W-:-:S05]  /*15d0*/  FMNMX R39, R39, -INF , !PT ;  /* 0xff80000027277809 */ /* 0x002fca0007800000 */
[--C-:B------:R-:W-:Y:S01]  /*15e0*/  FADD R12, R12, -R39.reuse ;  /* 0x800000270c0c7221 */ /* 0x100fe20000000000 */
[--C-:B------:R-:W-:Y:S01]  /*15f0*/  FADD R11, R11, -R39.reuse ;  /* 0x800000270b0b7221 */ /* 0x100fe20000000000 */
[--C-:B------:R-:W-:Y:S01]  /*1600*/  FADD R14, R14, -R39.reuse ;  /* 0x800000270e0e7221 */ /* 0x100fe20000000000 */
[----:B------:R-:W-:Y:S01]  /*1610*/  FADD R16, R16, -R39 ;  /* 0x8000002710107221 */ /* 0x000fe20000000000 */
[----:B------:R-:W-:Y:S01]  /*1620*/  FMUL R6, R12, 1.4426950216293334961 ;  /* 0x3fb8aa3b0c067820 */ /* 0x000fe20000400000 */
[----:B------:R-:W-:Y:S01]  /*1630*/  FMUL R7, R11, 1.4426950216293334961 ;  /* 0x3fb8aa3b0b077820 */ /* 0x000fe20000400000 */
[----:B------:R-:W-:Y:S01]  /*1640*/  FMUL R9, R14, 1.4426950216293334961 ;  /* 0x3fb8aa3b0e097820 */ /* 0x000fe20000400000 */
[----:B------:R-:W-:Y:S01]  /*1650*/  FMUL R16, R16, 1.4426950216293334961 ;  /* 0x3fb8aa3b10107820 */ /* 0x000fe20000400000 */
[----:B------:R-:W-:Y:S02]  /*1660*/  PRMT R14, RZ, 0x7610, R14 ;  /* 0x00007610ff0e7816 */ /* 0x000fe4000000000e */
[----:B------:R-:W-:Y:S08]  /*1670*/  MUFU.EX2 R6, R6 ;  /* 0x0000000600067308 */ /* 0x000ff00000000800 */
[----:B------:R-:W1:Y:S08]  /*1680*/  MUFU.EX2 R7, R7 ;  /* 0x0000000700077308 */ /* 0x000e700000000800 */
[----:B------:R-:W2:Y:S08]  /*1690*/  MUFU.EX2 R9, R9 ;  /* 0x0000000900097308 */ /* 0x000eb00000000800 */
[----:B------:R-:W3:Y:S01]  /*16a0*/  MUFU.EX2 R16, R16 ;  /* 0x0000001000107308 */ /* 0x000ee20000000800 */
[----:B-1----:R-:W-:-:S04]  /*16b0*/  FADD R10, R6, R7 ;  /* 0x00000007060a7221 */ /* 0x002fc80000000000 */
[----:B--2---:R-:W-:-:S04]  /*16c0*/  FADD R11, R9, R10 ;  /* 0x0000000a090b7221 */ /* 0x004fc80000000000 */
[----:B---3--:R-:W-:-:S05]  /*16d0*/  FADD R11, R16, R11 ;  /* 0x0000000b100b7221 */ /* 0x008fca0000000000 */
[----:B------:R-:W1:Y:S02]  /*16e0*/  SHFL.BFLY PT, R10, R11, 0x10, 0x1f ;  /* 0x0e001f000b0a7f89 */ /* 0x000e6400000e0000 */
[----:B-1----:R-:W-:Y:S01]  /*16f0*/  FADD R13, R11, R10 ;  /* 0x0000000a0b0d7221 */ /* 0x002fe20000000000 */
[----:B------:R-:W-:Y:S01]  /*1700*/  BAR.SYNC.DEFER_BLOCKING 0x0 ;  /* 0x0000000000007b1d */ /* 0x000fe20000010000 */
[----:B------:R-:W-:-:S04]  /*1710*/  SHF.R.U32.HI R10, RZ, 0x4, R0 ;  /* 0x00000004ff0a7819 */ /* 0x000fc80000011600 */
[----:B------:R-:W-:-:S05]  /*1720*/  SGXT.U32 R10, R10, 0x4 ;  /* 0x000000040a0a781a */ /* 0x000fca0000000000 */
[----:B0-----:R-:W-:-:S04]  /*1730*/  IMAD R10, R10, R15, RZ ;  /* 0x0000000f0a0a7224 */ /* 0x001fc800078e02ff */
[----:B------:R-:W-:Y:S01]  /*1740*/  IMAD R11, R15, 0x10, R10 ;  /* 0x000000100f0b7824 */ /* 0x000fe200078e020a */
[----:B------:R-:W-:-:S04]  /*1750*/  LEA R32, P3, R10, R26, 0x1 ;  /* 0x0000001a0a207211 */ /* 0x000fc800078608ff */
[-C--:B------:R-:W-:Y:S01]  /*1760*/  LEA.HI.X.SX32 R33, R10, R5.reuse, 0x1, P3 ;  /* 0x000000050a217211 */ /* 0x080fe200018f0eff */
[----:B------:R-:W-:Y:S01]  /*1770*/  IMAD R10, R15, 0x10, R11 ;  /* 0x000000100f0a7824 */ /* 0x000fe200078e020b */
[CC--:B------:R-:W-:Y:S01]  /*1780*/  LEA R30, P3, R11.reuse, R26.reuse, 0x1 ;  /* 0x0000001a0b1e7211 */ /* 0x0c0fe200078608ff */
[----:B------:R-:W-:Y:S03]  /*1790*/  @!P5 STS [R20+UR10+0x2000], R13 ;  /* 0x0020000d1400d988 */ /* 0x000fe6000800080a */
[----:B------:R-:W-:Y:S01]  /*17a0*/  LEA.HI.X.SX32 R31, R11, R5, 0x1, P3 ;  /* 0x000000050b1f7211 */ /* 0x000fe200018f0eff */
[----:B------:R-:W-:Y:S01]  /*17b0*/  IMAD R11, R15, 0x10, R10 ;  /* 0x000000100f0b7824 */ /* 0x000fe200078e020a */
[----:B------:R-:W-:Y:S01]  /*17c0*/  BAR.SYNC.DEFER_BLOCKING 0x0 ;  /* 0x0000000000007b1d */ /* 0x000fe20000010000 */
[----:B------:R-:W-:-:S04]  /*17d0*/  LEA R28, P3, R10, R26, 0x1 ;  /* 0x0000001a0a1c7211 */ /* 0x000fc800078608ff */
[-C--:B------:R-:W-:Y:S02]  /*17e0*/  LEA.HI.X.SX32 R29, R10, R5.reuse, 0x1, P3 ;  /* 0x000000050a1d7211 */ /* 0x080fe400018f0eff */
[C---:B------:R-:W-:Y:S02]  /*17f0*/  LEA R26, P3, R11.reuse, R26, 0x1 ;  /* 0x0000001a0b1a7211 */ /* 0x040fe400078608ff */
[----:B------:R-:W-:Y:S02]  /*1800*/  PRMT R10, RZ, 0x7610, R10 ;  /* 0x00007610ff0a7816 */ /* 0x000fe4000000000a */
[----:B------:R-:W-:Y:S01]  /*1810*/  LEA.HI.X.SX32 R27, R11, R5, 0x1, P3 ;  /* 0x000000050b1b7211 */ /* 0x000fe200018f0eff */
[----:B------:R-:W0:Y:S04]  /*1820*/  @!P6 LDS R3, [R4+0x2000] ;  /* 0x002000000403e984 */ /* 0x000e280000000800 */
[----:B0-----:R-:W0:Y:S02]  /*1830*/  SHFL.BFLY PT, R12, R3, 0x1, 0x1f ;  /* 0x0c201f00030c7f89 */ /* 0x001e2400000e0000 */
[--C-:B0-----:R-:W-:Y:S01]  /*1840*/  FADD R3, R3, R12.reuse ;  /* 0x0000000c03037221 */ /* 0x101fe20000000000 */
[----:B------:R-:W-:-:S04]  /*1850*/  PRMT R12, RZ, 0x7610, R12 ;  /* 0x00007610ff0c7816 */ /* 0x000fc8000000000c */
[----:B------:R0:W-:Y:S01]  /*1860*/  @P0 STS [R4+0x2000], R3 ;  /* 0x0020000304000388 */ /* 0x0001e20000000800 */
[----:B------:R-:W-:Y:S06]  /*1870*/  BAR.SYNC.DEFER_BLOCKING 0x0 ;  /* 0x0000000000007b1d */ /* 0x000fec0000010000 */
[----:B------:R-:W2:Y:S04]  /*1880*/  @P1 LDG.E.U16 R10, desc[UR30][R32.64] ;  /* 0x0000001e200a1981 */ /* 0x000ea8000c1e1500 */
[----:B------:R-:W3:Y:S04]  /*1890*/  @P1 LDG.E.U16 R12, desc[UR30][R30.64] ;  /* 0x0000001e1e0c1981 */ /* 0x000ee8000c1e1500 */
[----:B------:R-:W4:Y:S04]  /*18a0*/  @P1 LDG.E.U16 R14, desc[UR30][R28.64] ;  /* 0x0000001e1c0e1981 */ /* 0x000f28000c1e1500 */
[----:B------:R-:W5:Y:S01]  /*18b0*/  @P1 LDG.E.U16 R18, desc[UR30][R26.64] ;  /* 0x0000001e1a121981 */ /* 0x000f62000c1e1500 */
[----:B------:R-:W-:Y:S01]  /*18c0*/  SHF.R.S32.HI R5, RZ, 0x6, R0 ;  /* 0x00000006ff057819 */ /* 0x000fe20000011400 */
[----:B------:R-:W-:Y:S01]  /*18d0*/  UIADD3 UR48, UPT, UPT, UR33, 0x40, URZ ;  /* 0x0000004021307890 */ /* 0x000fe2000fffe0ff */
[----:B0-----:R-:W-:Y:S01]  /*18e0*/  FADD R4, -R39, -INF ;  /* 0xff80000027047421 */ /* 0x001fe20000000100 */
[----:B------:R0:W1:Y:S01]  /*18f0*/  LDS R40, [R21+UR10+0x2000] ;  /* 0x0020000a15287984 */ /* 0x0000620008000800 */
[----:B------:R-:W-:Y:S01]  /*1900*/  SGXT R3, R5, 0x1 ;  /* 0x000000010503781a */ /* 0x000fe20000000200 */
[----:B------:R-:W-:Y:S01]  /*1910*/  UIADD3 UR18, UPT, UPT, UR6, UR18, UR48 ;  /* 0x0000001206127290 */ /* 0x000fe2000fffe030 */
[----:B------:R-:W-:Y:S01]  /*1920*/  F2FP.F16.F32.PACK_AB R6, R7, R6 ;  /* 0x000000060706723e */ /* 0x000fe200000000ff */
[----:B------:R-:W-:Y:S01]  /*1930*/  FMUL R41, R4, 1.4426950216293334961 ;  /* 0x3fb8aa3b04297820 */ /* 0x000fe20000400000 */
[----:B------:R-:W-:-:S02]  /*1940*/  LOP3.LUT R3, R3, 0x90, RZ, 0xc0, !PT ;  /* 0x0000009003037812 */ /* 0x000fc400078ec0ff */
[----:B------:R-:W-:Y:S02]  /*1950*/  F2FP.F16.F32.PACK_AB R7, R16, R9 ;  /* 0x000000091007723e */ /* 0x000fe400000000ff */
[----:B------:R-:W-:Y:S01]  /*1960*/  LOP3.LUT R3, R3, 0x17e, R8, 0x78, !PT ;  /* 0x0000017e03037812 */ /* 0x000fe200078e7808 */
[----:B------:R-:W-:Y:S06]  /*1970*/  BAR.SYNC.DEFER_BLOCKING 0x0 ;  /* 0x0000000000007b1d */ /* 0x000fec0000010000 */
[----:B--2---:R0:W-:Y:S04]  /*1980*/  STS.U16 [R3+UR10+0x2000], R10 ;  /* 0x0020000a03007988 */ /* 0x0041e8000800040a */
[----:B---3--:R0:W-:Y:S04]  /*1990*/  STS.U16 [R3+UR10+0x2200], R12 ;  /* 0x0022000c03007988 */ /* 0x0081e8000800040a */
[----:B----4-:R0:W-:Y:S04]  /*19a0*/  STS.U16 [R3+UR10+0x2400], R14 ;  /* 0x0024000e03007988 */ /* 0x0101e8000800040a */
[----:B-----5:R0:W-:Y:S01]  /*19b0*/  STS.U16 [R3+UR10+0x2600], R18 ;  /* 0x0026001203007988 */ /* 0x0201e2000800040a */
[----:B-1----:R-:W-:Y:S05]  /*19c0*/  @!P1 BRA `(.L_x_9) ;  /* 0x0000000000089947 */ /* 0x002fea0003800000 */
[----:B------:R1:W-:Y:S01]  /*19d0*/  STTM.16dp32bit_t0_t15.x2 tmem[UR18], R6 ;  /* 0x00000006000079ed */ /* 0x0003e20008880012 */
[----:B------:R1:W-:Y:S02]  /*19e0*/  STTM.16dp32bit_t16_t31.x2 tmem[UR18+0x2], R6 ;  /* 0x00000206000079ed */ /* 0x0003e400088a0012 */
.L_x_9:
[----:B------:R-:W2:Y:S02]  /*19f0*/  FENCE.VIEW.ASYNC.T ;  /* 0x00000000000073c6 */ /* 0x000ea40000000200 */
[----:B--2---:R-:W-:Y:S06]  /*1a00*/  BAR.SYNC.DEFER_BLOCKING 0x0 ;  /* 0x0000000000007b1d */ /* 0x004fec0000010000 */
[----:B------:R-:W2:Y:S01]  /*1a10*/  MUFU.EX2 R41, R41 ;  /* 0x0000002900297308 */ /* 0x000ea20000000800 */
[----:B01----:R-:W0:Y:S01]  /*1a20*/  LDTM.16dp32bit_t0_t15.x16 R4, tmem[UR13] ;  /* 0x0000000d000479ee */ /* 0x003e220008a00000 */
[----:B------:R-:W1:Y:S01]  /*1a30*/  LDTM.16dp32bit_t16_t31.x16 R4, tmem[UR13+0x10] ;  /* 0x0000100d000479ee */ /* 0x000e620008a20000 */
[----:B------:R-:W-:Y:S01]  /*1a40*/  NOP ;  /* 0x0000000000007918 */ /* 0x000fe20000000000 */
[----:B------:R-:W-:Y:S05]  /*1a50*/  @!P1 BRA `(.L_x_10) ;  /* 0x0000000000489947 */ /* 0x000fea0003800000 */
[C---:B012---:R-:W-:Y:S01]  /*1a60*/  FMUL R4, R41.reuse, R4 ;  /* 0x0000000429047220 */ /* 0x047fe20000400000 */
[C---:B------:R-:W-:Y:S01]  /*1a70*/  FMUL R5, R41.reuse, R5 ;  /* 0x0000000529057220 */ /* 0x040fe20000400000 */
        /* <DEDUP_REMOVED lines=13> */
[----:B------:R-:W-:-:S04]  /*1b50*/  FMUL R19, R41, R19 ;  /* 0x0000001329137220 */ /* 0x000fc80000400000 */
[----:B------:R3:W-:Y:S01]  /*1b60*/  STTM.16dp32bit_t0_t15.x16 tmem[UR13], R4 ;  /* 0x00000004000079ed */ /* 0x0007e20008a0000d */
[----:B------:R3:W-:Y:S02]  /*1b70*/  STTM.16dp32bit_t16_t31.x16 tmem[UR13+0x10], R4 ;  /* 0x00001004000079ed */ /* 0x0007e40008a2000d */
.L_x_10:
[----:B-1----:R-:W1:Y:S02]  /*1b80*/  FENCE.VIEW.ASYNC.T ;  /* 0x00000000000073c6 */ /* 0x002e640000000200 */
[----:B-1----:R-:W-:Y:S01]  /*1b90*/  BAR.SYNC.DEFER_BLOCKING 0x0 ;  /* 0x0000000000007b1d */ /* 0x002fe20000010000 */
[----:B--2---:R-:W-:Y:S01]  /*1ba0*/  FADD R40, R41, R40 ;  /* 0x0000002829287221 */ /* 0x004fe20000000000 */
[----:B------:R-:W-:Y:S01]  /*1bb0*/  UIADD3 UR6, UPT, UPT, UR10, 0x3800, URZ ;  /* 0x000038000a067890 */ /* 0x000fe2000fffe0ff */
[----:B------:R-:W-:-:S03]  /*1bc0*/  FSEL R45, R39, -INF , P1 ;  /* 0xff800000272d7808 */ /* 0x000fc60000800000 */
[----:B------:R-:W-:Y:S01]  /*1bd0*/  FSEL R40, R40, 1, P1 ;  /* 0x3f80000028287808 */ /* 0x000fe20000800000 */
[----:B------:R1:W-:Y:S06]  /*1be0*/  MEMBAR.ALL.CTA ;  /* 0x0000000000007992 */ /* 0x0003ec0000008000 */
[----:B-1----:R-:W1:Y:S02]  /*1bf0*/  FENCE.VIEW.ASYNC.S ;  /* 0x00000000000073c6 */ /* 0x002e640000000000 */
[----:B-1----:R-:W-:Y:S06]  /*1c00*/  BAR.SYNC.DEFER_BLOCKING 0x0 ;  /* 0x0000000000007b1d */ /* 0x002fec0000010000 */
[----:B------:R-:W-:Y:S05]  /*1c10*/  @!P2 BRA `(.L_x_11) ;  /* 0x000000000044a947 */ /* 0x000fea0003800000 */
[----:B------:R-:W-:Y:S01]  /*1c20*/  UIADD3 UR4, UPT, UPT, UR10, 0x2000, URZ ;  /* 0x000020000a047890 */ /* 0x000fe2000fffe0ff */
[----:B------:R-:W-:Y:S01]  /*1c30*/  BSSY.RECONVERGENT B0, `(.L_x_12) ;  /* 0x000000e000007945 */ /* 0x000fe20003800200 */
[----:B------:R-:W-:Y:S02]  /*1c40*/  ELECT P1, URZ, PT ;  /* 0x0000000000ff782f */ /* 0x000fe40003820000 */
[----:B------:R-:W-:Y:S01]  /*1c50*/  USHF.R.U32.HI UR4, URZ, 0x4, UR4 ;  /* 0x00000004ff047899 */ /* 0x000fe20008011604 */
[----:B------:R-:W-:Y:S01]  /*1c60*/  UMOV UR16, 0x0 ;  /* 0x0000000000107882 */ /* 0x000fe20000000000 */
[----:B------:R-:W-:Y:S02]  /*1c70*/  UMOV UR17, 0x4100010 ;  /* 0x0410001000117882 */ /* 0x000fe40000000000 */
[----:B------:R-:W-:Y:S01]  /*1c80*/  USGXT.U32 UR4, UR4, 0xe ;  /* 0x0000000e0404789a */ /* 0x000fe20008000000 */
[----:B------:R-:W-:-:S08]  /*1c90*/  UMOV UR5, 0xc0004010 ;  /* 0xc000401000057882 */ /* 0x000fd00000000000 */
[----:B------:R1:W-:Y:S01]  /*1ca0*/  UTCHMMA tmem[UR48], gdesc[UR4], tmem[UR33], tmem[UR16], idesc[UR17], UPT ;  /* 0x00ff1004300079ea */ /* 0x0003e2000b800021 */
[----:B------:R-:W-:Y:S05]  /*1cb0*/  @!P1 BRA `(.L_x_13) ;  /* 0x0000000000149947 */ /* 0x000fea0003800000 */
[----:B-1----:R-:W-:Y:S01]  /*1cc0*/  UMOV UR4, UR6 ;  /* 0x0000000600047c82 */ /* 0x002fe20008000000 */
[----:B------:R-:W-:Y:S02]  /*1cd0*/  UMOV UR5, URZ ;  /* 0x000000ff00057c82 */ /* 0x000fe40008000000 */
[----:B------:R-:W-:Y:S02]  /*1ce0*/  UMOV UR4, UR4 ;  /* 0x0000000400047c82 */ /* 0x000fe40008000000 */
[----:B------:R2:W-:Y:S01]  /*1cf0*/  UTCBAR [UR4], URZ ;  /* 0x000000ff040073e9 */ /* 0x0005e200080000ff */
[----:B------:R-:W-:Y:S02]  /*1d00*/  NOP ;  /* 0x0000000000007918 */ /* 0x000fe40000000000 */
.L_x_13:
[----:B-12---:R-:W-:Y:S05]  /*1d10*/  BSYNC.RECONVERGENT B0 ;  /* 0x0000000000007941 */ /* 0x006fea0003800200 */
.L_x_12:
[----:B------:R-:W-:Y:S05]  /*1d20*/  BRA `(.L_x_14) ;  /* 0x0000000000087947 */ /* 0x000fea0003800000 */
.L_x_11:
[----:B------:R-:W-:-:S09]  /*1d30*/  UISETP.GE.AND UP0, UPT, UR8, URZ, UPT ;  /* 0x000000ff0800728c */ /* 0x000fd2000bf06270 */
[----:B------:R-:W-:Y:S05]  /*1d40*/  BRA.U !UP0, `(.L_x_15) ;  /* 0x0000000d08bc7547 */ /* 0x000fea000b800000 */
.L_x_14:
[----:B------:R-:W-:Y:S01]  /*1d50*/  USHF.R.U32.HI UR39, URZ, 0x4, UR10 ;  /* 0x00000004ff277899 */ /* 0x000fe2000801160a */
[----:B------:R-:W-:Y:S01]  /*1d60*/  LOP3.LUT R25, R25, 0x4, RZ, 0xc0, !PT ;  /* 0x0000000419197812 */ /* 0x000fe200078ec0ff */
[----:B------:R-:W-:Y:S01]  /*1d70*/  USHF.R.U32.HI UR21, URZ, 0x4, UR21 ;  /* 0x00000004ff157899 */ /* 0x000fe20008011615 */
[----:B0--3--:R-:W-:Y:S01]  /*1d80*/  IMAD.MOV.U32 R8, RZ, RZ, RZ ;  /* 0x000000ffff087224 */ /* 0x009fe200078e00ff */
[----:B------:R-:W-:Y:S02]  /*1d90*/  USGXT.U32 UR39, UR39, 0xe ;  /* 0x0000000e2727789a */ /* 0x000fe40008000000 */
[----:B------:R-:W-:Y:S01]  /*1da0*/  USGXT.U32 UR21, UR21, 0xe ;  /* 0x0000000e1515789a */ /* 0x000fe20008000000 */
[----:B------:R-:W-:Y:S01]  /*1db0*/  IMAD.IADD R38, R25, 0x1, R38 ;  /* 0x0000000119267824 */ /* 0x000fe200078e0226 */
[----:B------:R-:W-:Y:S02]  /*1dc0*/  USHF.L.U32 UR19, UR15, 0x4, URZ ;  /* 0x000000040f137899 */ /* 0x000fe400080006ff */
[----:B------:R-:W-:-:S02]  /*1dd0*/  USHF.L.U32 UR20, UR7, 0x4, URZ ;  /* 0x0000000407147899 */ /* 0x000fc400080006ff */
[----:B------:R-:W-:Y:S02]  /*1de0*/  UIADD3 UR16, UP4, UPT, UR39, 0x80, URZ ;  /* 0x0000008027107890 */ /* 0x000fe4000ff9e0ff */
[----:B------:R-:W-:Y:S01]  /*1df0*/  UIADD3 UR14, UP0, UPT, UR21, 0x2, URZ ;  /* 0x00000002150e7890 */ /* 0x000fe2000ff1e0ff */
[----:B------:R-:W-:Y:S01]  /*1e00*/  IMAD.U32 R39, RZ, RZ, UR19 ;  /* 0x00000013ff277e24 */ /* 0x000fe2000f8e00ff */
[----:B------:R-:W-:Y:S01]  /*1e10*/  UIADD3 UR7, UPT, UPT, UR10, 0x3000, URZ ;  /* 0x000030000a077890 */ /* 0x000fe2000fffe0ff */
[----:B------:R-:W-:Y:S01]  /*1e20*/  UMOV UR5, URZ ;  /* 0x000000ff00057c82 */ /* 0x000fe20008000000 */
[----:B------:R-:W-:Y:S01]  /*1e30*/  UMOV UR4, URZ ;  /* 0x000000ff00047c82 */ /* 0x000fe20008000000 */
[----:B------:R-:W-:Y:S02]  /*1e40*/  UIADD3.X UR17, UPT, UPT, UR5, 0x40004040, URZ, UP4, !UPT ;  /* 0x4000404005117890 */ /* 0x000fe4000a7fe4ff */
[----:B------:R-:W-:Y:S02]  /*1e50*/  UIADD3.X UR15, UPT, UPT, UR4, 0x40004040, URZ, UP0, !UPT ;  /* 0x40004040040f7890 */ /* 0x000fe400087fe4ff */
[----:B------:R-:W-:-:S02]  /*1e60*/  USHF.R.U32.HI UR7, URZ, 0x4, UR7 ;  /* 0x00000004ff077899 */ /* 0x000fc40008011607 */
[----:B------:R-:W-:Y:S02]  /*1e70*/  UIADD3 UR40, UP0, UPT, UR16, 0x80, URZ ;  /* 0x0000008010287890 */ /* 0x000fe4000ff1e0ff */
[----:B------:R-:W-:Y:S02]  /*1e80*/  UIADD3 UR42, UP4, UPT, UR16, 0x100, URZ ;  /* 0x00000100102a7890 */ /* 0x000fe4000ff9e0ff */
[----:B------:R-:W-:Y:S02]  /*1e90*/  UIADD3 UR32, UPT, UPT, UR8, 0x30, URZ ;  /* 0x0000003008207890 */ /* 0x000fe4000fffe0ff */
[----:B------:R-:W-:Y:S01]  /*1ea0*/  UISETP.NE.U32.AND UP3, UPT, UR22, URZ, UPT ;  /* 0x000000ff1600728c */ /* 0x000fe2000bf65070 */
[----:B------:R-:W-:Y:S01]  /*1eb0*/  UMOV UR35, 0x1 ;  /* 0x0000000100237882 */ /* 0x000fe20000000000 */
[----:B------:R-:W0:Y:S01]  /*1ec0*/  LDCU UR49, c[0x0][0x3a8] ;  /* 0x00007500ff3177ac */ /* 0x000e220008000800 */
[----:B------:R-:W-:Y:S02]  /*1ed0*/  USGXT.U32 UR34, UR7, 0xe ;  /* 0x0000000e0722789a */ /* 0x000fe40008000000 */
[----:B------:R-:W-:-:S02]  /*1ee0*/  UIADD3.X UR41, UPT, UPT, UR17, URZ, URZ, UP0, !UPT ;  /* 0x000000ff11297290 */ /* 0x000fc400087fe4ff */
[----:B------:R-:W-:Y:S02]  /*1ef0*/  UIADD3.X UR43, UPT, UPT, UR17, URZ, URZ, UP4, !UPT ;  /* 0x000000ff112b7290 */ /* 0x000fe4000a7fe4ff */
[----:B------:R-:W-:Y:S02]  /*1f00*/  UIADD3.64 UR44, UPT, UPT, UR14, 0x2, URZ ;  /* 0x000000020e2c7897 */ /* 0x000fe4000fffe0ff */
[----:B------:R-:W-:Y:S01]  /*1f10*/  UIADD3.64 UR46, UPT, UPT, UR14, 0x4, URZ ;  /* 0x000000040e2e7897 */ /* 0x000fe2000fffe0ff */
[----:B------:R-:W-:Y:S01]  /*1f20*/  UMOV UR8, URZ ;  /* 0x000000ff00087c82 */ /* 0x000fe20008000000 */
[----:B------:R-:W-:Y:S01]  /*1f30*/  UMOV UR37, UR6 ;  /* 0x0000000600257c82 */ /* 0x000fe20008000000 */
[----:B------:R-:W-:-:S09]  /*1f40*/  UMOV UR36, UR20 ;  /* 0x0000001400247c82 */ /* 0x000fd20008000000 */
.L_x_20:
[----:B------:R-:W-:Y:S02]  /*1f50*/  IMAD.U32 R5, RZ, RZ, UR36 ;  /* 0x00000024ff057e24 */ /* 0x000fe4000f8e00ff */
[----:B------:R-:W-:Y:S02]  /*1f60*/  IMAD.U32 R11, RZ, RZ, UR36 ;  /* 0x00000024ff0b7e24 */ /* 0x000fe4000f8e00ff */
[----:B------:R-:W-:Y:S02]  /*1f70*/  IMAD.U32 R7, RZ, RZ, UR36 ;  /* 0x00000024ff077e24 */ /* 0x000fe4000f8e00ff */
[----:B------:R-:W-:Y:S02]  /*1f80*/  IMAD.U32 R13, RZ, RZ, UR36 ;  /* 0x00000024ff0d7e24 */ /* 0x000fe4000f8e00ff */
[----:B------:R-:W-:-:S04]  /*1f90*/  IMAD.WIDE R4, R5, 0x2, R48 ;  /* 0x0000000205047825 */ /* 0x000fc800078e0230 */
[----:B------:R-:W-:Y:S02]  /*1fa0*/  IMAD.WIDE R10, R11, 0x2, R36 ;  /* 0x000000020b0a7825 */ /* 0x000fe400078e0224 */
[----:B------:R-:W2:Y:S02]  /*1fb0*/  LDG.E.U16 R4, desc[UR30][R4.64] ;  /* 0x0000001e04047981 */ /* 0x000ea4000c1e1500 */
[----:B------:R-:W-:Y:S02]  /*1fc0*/  IMAD.WIDE R6, R7, 0x2, R46 ;  /* 0x0000000207067825 */ /* 0x000fe400078e022e */
[----:B------:R-:W3:Y:S02]  /*1fd0*/  LDG.E.U16 R10, desc[UR30][R10.64] ;  /* 0x0000001e0a0a7981 */ /* 0x000ee4000c1e1500 */
[----:B------:R-:W-:Y:S02]  /*1fe0*/  IMAD.WIDE R12, R13, 0x2, R34 ;  /* 0x000000020d0c7825 */ /* 0x000fe400078e0222 */
[----:B------:R-:W4:Y:S04]  /*1ff0*/  LDG.E.U16 R7, desc[UR30][R6.64] ;  /* 0x0000001e06077981 */ /* 0x000f28000c1e1500 */
[----:B------:R-:W5:Y:S01]  /*2000*/  LDG.E.U16 R13, desc[UR30][R12.64] ;  /* 0x0000001e0c0d7981 */ /* 0x000f62000c1e1500 */
[----:B------:R-:W-:-:S02]  /*2010*/  UMOV UR6, 0x1 ;  /* 0x0000000100067882 */ /* 0x000fc40000000000 */
[----:B------:R-:W-:-:S04]  /*2020*/  @!UP2 UIADD3 UR6, UPT, UPT, -UR6, 0x100000, URZ ;  /* 0x001000000606a890 */ /* 0x000fc8000fffe1ff */
[----:B------:R-:W-:Y:S02]  /*2030*/  @!UP2 USHF.L.U32 UR7, UR6, 0xb, URZ ;  /* 0x0000000b0607a899 */ /* 0x000fe400080006ff */
[----:B------:R-:W-:Y:S01]  /*2040*/  @!UP2 USHF.L.U32 UR6, UR6, 0x1, URZ ;  /* 0x000000010606a899 */ /* 0x000fe200080006ff */
[----:B------:R-:W-:Y:S01]  /*2050*/  VOTEU.ALL UP0, P4 ;  /* 0x0000000000ff7886 */ /* 0x000fe20002000000 */
[----:B--2---:R1:W-:Y:S04]  /*2060*/  STS.U16 [R23+UR10+0x2800], R4 ;  /* 0x0028000417007988 */ /* 0x0043e8000800040a */
[----:B---3--:R1:W-:Y:S04]  /*2070*/  STS.U16 [R23+UR10+0x2c00], R10 ;  /* 0x002c000a17007988 */ /* 0x0083e8000800040a */
[----:B----4-:R1:W-:Y:S04]  /*2080*/  STS.U16 [R22+UR10+0x2a00], R7 ;  /* 0x002a000716007988 */ /* 0x0103e8000800040a */
[----:B-----5:R1:W-:Y:S01]  /*2090*/  STS.U16 [R22+UR10+0x2e00], R13 ;  /* 0x002e000d16007988 */ /* 0x0203e2000800040a */
[----:B------:R2:W-:Y:S06]  /*20a0*/  MEMBAR.ALL.CTA ;  /* 0x0000000000007992 */ /* 0x0005ec0000008000 */
[----:B--2---:R-:W-:Y:S04]  /*20b0*/  FENCE.VIEW.ASYNC.S ;  /* 0x00000000000073c6 */ /* 0x004fe80000000000 */
[----:B------:R-:W2:Y:S02]  /*20c0*/  FENCE.VIEW.ASYNC.S ;  /* 0x00000000000073c6 */ /* 0x000ea40000000000 */
[----:B--2---:R1:W2:Y:S02]  /*20d0*/  @!UP0 SYNCS.EXCH.64 URZ, [UR10+0x3810], UR6 ;  /* 0x003810060aff85b2 */ /* 0x0042a40008000100 */
[----:B--2---:R-:W-:Y:S06]  /*20e0*/  BAR.SYNC.DEFER_BLOCKING 0x0 ;  /* 0x0000000000007b1d */ /* 0x004fec0000010000 */
[----:B-1----:R-:W-:Y:S05]  /*20f0*/  BRA.U UP3, `(.L_x_16) ;  /* 0x0000000103547547 */ /* 0x002fea000b800000 */
[----:B------:R-:W-:Y:S01]  /*2100*/  UIADD3 UR6, UPT, UPT, UR10, 0x3810, URZ ;  /* 0x000038100a067890 */ /* 0x000fe2000fffe0ff */
[----:B------:R-:W-:Y:S01]  /*2110*/  UMOV UR24, UR39 ;  /* 0x0000002700187c82 */ /* 0x000fe20008000000 */
[----:B------:R-:W-:Y:S01]  /*2120*/  UMOV UR25, 0x40004040 ;  /* 0x4000404000197882 */ /* 0x000fe20000000000 */
[----:B------:R-:W-:Y:S01]  /*2130*/  UMOV UR22, UR21 ;  /* 0x0000001500167c82 */ /* 0x000fe20008000000 */
[----:B------:R-:W-:Y:S01]  /*2140*/  UMOV UR23, 0x40004040 ;  /* 0x4000404000177882 */ /* 0x000fe20000000000 */
[----:B------:R-:W-:Y:S01]  /*2150*/  UMOV UR26, 0x0 ;  /* 0x00000000001a7882 */ /* 0x000fe20000000000 */
[----:B------:R-:W-:Y:S01]  /*2160*/  UMOV UR27, 0x4048010 ;  /* 0x04048010001b7882 */ /* 0x000fe20000000000 */
[----:B------:R-:W-:Y:S01]  /*2170*/  UMOV UR28, 0x0 ;  /* 0x00000000001c7882 */ /* 0x000fe20000000000 */
[----:B------:R-:W-:Y:S01]  /*2180*/  UMOV UR29, 0x4048010 ;  /* 0x04048010001d7882 */ /* 0x000fe20000000000 */
[----:B------:R-:W-:Y:S01]  /*2190*/  UMOV UR50, 0x0 ;  /* 0x0000000000327882 */ /* 0x000fe20000000000 */
[----:B------:R-:W-:Y:S01]  /*21a0*/  UMOV UR51, 0x4048010 ;  /* 0x0404801000337882 */ /* 0x000fe20000000000 */
[----:B------:R1:W-:Y:S01]  /*21b0*/  UTCHMMA gdesc[UR24], gdesc[UR22], tmem[UR12], tmem[UR26], idesc[UR27], !UPT ;  /* 0x00ff1a16180075ea */ /* 0x0003e2000f80000c */
[----:B------:R-:W-:Y:S01]  /*21c0*/  UMOV UR7, URZ ;  /* 0x000000ff00077c82 */ /* 0x000fe20008000000 */
        /* <DEDUP_REMOVED lines=8> */
.L_x_16:
[----:B------:R-:W2:Y:S02]  /*2250*/  SYNCS.PHASECHK.TRANS64.TRYWAIT P1, [UR10+0x3810], RZ ;  /* 0x003810ffff0075a7 */ /* 0x000ea4000802110a */
[----:B--2---:R-:W-:Y:S05]  /*2260*/  @!P1 BRA `(.L_x_17) ;  /* 0x0000001800cc9947 */ /* 0x004fea0003800000 */
.L_x_25:
[----:B------:R-:W-:Y:S01]  /*2270*/  BAR.SYNC.DEFER_BLOCKING 0x0 ;  /* 0x0000000000007b1d */ /* 0x000fe20000010000 */
[----:B------:R-:W-:Y:S01]  /*2280*/  IADD3 R9, P1, PT, R38, UR5, RZ ;  /* 0x0000000526097c10 */ /* 0x000fe2000ff3e0ff */
[----:B------:R-:W-:-:S03]  /*2290*/  IMAD.U32 R15, R8, -0x80000000, RZ ;  /* 0x80000000080f7824 */ /* 0x000fc600078e00ff */
[C---:B------:R-:W-:Y:S01]  /*22a0*/  IADD3 R11, P2, PT, R9.reuse, 0x10, RZ ;  /* 0x00000010090b7810 */ /* 0x040fe20007f5e0ff */
[----:B------:R-:W-:Y:S01]  /*22b0*/  IMAD.X R10, RZ, RZ, UR8, P1 ;  /* 0x00000008ff0a7e24 */ /* 0x000fe200088e06ff */
[----:B------:R-:W-:Y:S01]  /*22c0*/  IADD3 R13, P3, PT, R9, 0x12, RZ ;  /* 0x00000012090d7810 */ /* 0x000fe20007f7e0ff */
[----:B------:R-:W-:Y:S01]  /*22d0*/  LDTM.16dp32bit_t0_t15.x4 R4, tmem[UR11] ;  /* 0x0000000b000479ee */ /* 0x000fe20008900000 */
[----:B------:R-:W2:Y:S01]  /*22e0*/  LDTM.16dp32bit_t16_t31.x4 R4, tmem[UR11+0x4] ;  /* 0x0000040b000479ee */ /* 0x000ea20008920000 */
[-C--:B------:R-:W-:Y:S01]  /*22f0*/  ISETP.GT.U32.AND P1, PT, R11, R24.reuse, PT ;  /* 0x000000180b00720c */ /* 0x080fe20003f24070 */
[--C-:B------:R-:W-:Y:S01]  /*2300*/  IMAD.X R12, RZ, RZ, R10.reuse, P2 ;  /* 0x000000ffff0c7224 */ /* 0x100fe200010e060a */
[----:B------:R-:W-:Y:S01]  /*2310*/  IADD3 R9, P2, PT, R9, 0x13, RZ ;  /* 0x0000001309097810 */ /* 0x000fe20007f5e0ff */
[--C-:B------:R-:W-:Y:S01]  /*2320*/  IMAD.X R14, RZ, RZ, R10.reuse, P3 ;  /* 0x000000ffff0e7224 */ /* 0x100fe200018e060a */
[-C--:B------:R-:W-:Y:S02]  /*2330*/  ISETP.GE.U32.AND P3, PT, R11, R24.reuse, PT ;  /* 0x000000180b00720c */ /* 0x080fe40003f66070 */
[----:B------:R-:W-:Y:S01]  /*2340*/  ISETP.GT.U32.AND.EX P1, PT, R12, RZ, PT, P1 ;  /* 0x000000ff0c00720c */ /* 0x000fe20003f24110 */
[----:B------:R-:W-:Y:S01]  /*2350*/  IMAD.X R10, RZ, RZ, R10, P2 ;  /* 0x000000ffff0a7224 */ /* 0x000fe200010e060a */
[----:B------:R-:W-:-:S02]  /*2360*/  ISETP.GT.U32.AND P2, PT, R13, R24, PT ;  /* 0x000000180d00720c */ /* 0x000fc40003f44070 */
[----:B------:R-:W-:Y:S02]  /*2370*/  ISETP.GE.U32.AND.EX P3, PT, R12, RZ, PT, P3 ;  /* 0x000000ff0c00720c */ /* 0x000fe40003f66130 */
[----:B------:R-:W-:Y:S01]  /*2380*/  ISETP.GT.U32.AND.EX P2, PT, R14, RZ, PT, P2 ;  /* 0x000000ff0e00720c */ /* 0x000fe20003f44120 */
[----:B------:R-:W3:Y:S01]  /*2390*/  @!P4 SYNCS.CCTL.IV [UR10+0x3810] ;  /* 0x00381000ff00c9b1 */ /* 0x000ee2000800000a */
[----:B------:R-:W-:Y:S01]  /*23a0*/  NOP ;  /* 0x0000000000007918 */ /* 0x000fe20000000000 */
[----:B0-2---:R-:W-:Y:S01]  /*23b0*/  FMUL R4, R4, UR49 ;  /* 0x0000003104047c20 */ /* 0x005fe20008400000 */
[----:B------:R-:W-:Y:S01]  /*23c0*/  FMUL R5, R5, UR49 ;  /* 0x0000003105057c20 */ /* 0x000fe20008400000 */
[----:B------:R-:W-:Y:S01]  /*23d0*/  FMUL R6, R6, UR49 ;  /* 0x0000003106067c20 */ /* 0x000fe20008400000 */
[----:B------:R-:W-:Y:S02]  /*23e0*/  FMUL R7, R7, UR49 ;  /* 0x0000003107077c20 */ /* 0x000fe40008400000 */
[----:B------:R-:W-:-:S02]  /*23f0*/  FSEL R11, R4, -INF , !P1 ;  /* 0xff800000040b7808 */ /* 0x000fc40004800000 */
[----:B------:R-:W-:Y:S02]  /*2400*/  ISETP.GT.U32.AND P1, PT, R9, R24, PT ;  /* 0x000000180900720c */ /* 0x000fe40003f24070 */
[----:B------:R-:W-:Y:S02]  /*2410*/  FSEL R9, R5, -INF , !P3 ;  /* 0xff80000005097808 */ /* 0x000fe40005800000 */
[----:B------:R-:W-:Y:S02]  /*2420*/  ISETP.GT.U32.AND.EX P1, PT, R10, RZ, PT, P1 ;  /* 0x000000ff0a00720c */ /* 0x000fe40003f24110 */
[----:B------:R-:W-:Y:S02]  /*2430*/  FSEL R10, R6, -INF , !P2 ;  /* 0xff800000060a7808 */ /* 0x000fe40005000000 */
[----:B------:R-:W-:Y:S02]  /*2440*/  FSEL R7, R7, -INF , !P1 ;  /* 0xff80000007077808 */ /* 0x000fe40004800000 */
[----:B------:R-:W-:-:S02]  /*2450*/  FMNMX3 R4, R11, R9, R10, !PT ;  /* 0x000000090b047276 */ /* 0x000fc4000780000a */
[----:B------:R-:W-:Y:S02]  /*2460*/  LOP3.LUT R6, R0, 0xff, RZ, 0xc0, !PT ;  /* 0x000000ff00067812 */ /* 0x000fe400078ec0ff */
[----:B------:R-:W-:Y:S02]  /*2470*/  FMNMX R4, R7, R4, !PT ;  /* 0x0000000407047209 */ /* 0x000fe40007800000 */
[----:B------:R-:W-:-:S03]  /*2480*/  LEA R17, R6, UR10, 0x2 ;  /* 0x0000000a06117c11 */ /* 0x000fc6000f8e10ff */
[----:B------:R-:W0:Y:S02]  /*2490*/  SHFL.BFLY PT, R5, R4, 0x10, 0x1f ;  /* 0x0e001f0004057f89 */ /* 0x000e2400000e0000 */
[----:B0-----:R-:W-:-:S05]  /*24a0*/  FMNMX R5, R4, R5, !PT ;  /* 0x0000000504057209 */ /* 0x001fca0007800000 */
[----:B---3--:R-:W-:Y:S01]  /*24b0*/  @!P5 STS [R20+UR10+0x2800], R5 ;  /* 0x002800051400d988 */ /* 0x008fe2000800080a */
[----:B------:R-:W-:Y:S06]  /*24c0*/  BAR.SYNC.DEFER_BLOCKING 0x0 ;  /* 0x0000000000007b1d */ /* 0x000fec0000010000 */
[----:B------:R-:W0:Y:S04]  /*24d0*/  @!P6 LDS R25, [R17+0x2800] ;  /* 0x002800001119e984 */ /* 0x000e280000000800 */
[----:B0-----:R-:W0:Y:S02]  /*24e0*/  SHFL.BFLY PT, R6, R25, 0x1, 0x1f ;  /* 0x0c201f0019067f89 */ /* 0x001e2400000e0000 */
[----:B0-----:R-:W-:-:S05]  /*24f0*/  FMNMX R6, R25, R6, !PT ;  /* 0x0000000619067209 */ /* 0x001fca0007800000 */
[----:B------:R-:W-:Y:S01]  /*2500*/  @P0 STS [R17+0x2800], R6 ;  /* 0x0028000611000388 */ /* 0x000fe20000000800 */
[----:B------:R-:W-:Y:S06]  /*2510*/  BAR.SYNC.DEFER_BLOCKING 0x0 ;  /* 0x0000000000007b1d */ /* 0x000fec0000010000 */
[----:B------:R-:W0:Y:S02]  /*2520*/  LDS R42, [R21+UR10+0x2800] ;  /* 0x0028000a152a7984 */ /* 0x000e240008000800 */
[----:B0-----:R-:W-:-:S05]  /*2530*/  FMNMX R42, R42, R45, !PT ;  /* 0x0000002d2a2a7209 */ /* 0x001fca0007800000 */
[----:B------:R-:W-:-:S04]  /*2540*/  FADD R4, R11, -R42 ;  /* 0x8000002a0b047221 */ /* 0x000fc80000000000 */
[----:B------:R-:W-:Y:S01]  /*2550*/  FMUL R12, R4, 1.4426950216293334961 ;  /* 0x3fb8aa3b040c7820 */ /* 0x000fe20000400000 */
[----:B------:R-:W-:Y:S01]  /*2560*/  FADD R4, R9, -R42 ;  /* 0x8000002a09047221 */ /* 0x000fe20000000000 */
[----:B------:R-:W-:-:S04]  /*2570*/  IMAD.WIDE R8, R39, 0x2, R30 ;  /* 0x0000000227087825 */ /* 0x000fc800078e021e */
[----:B------:R-:W-:Y:S01]  /*2580*/  FMUL R13, R4, 1.4426950216293334961 ;  /* 0x3fb8aa3b040d7820 */ /* 0x000fe20000400000 */
[--C-:B------:R-:W-:Y:S01]  /*2590*/  FADD R4, R10, -R42.reuse ;  /* 0x8000002a0a047221 */ /* 0x100fe20000000000 */
[----:B------:R-:W-:Y:S03]  /*25a0*/  MUFU.EX2 R12, R12 ;  /* 0x0000000c000c7308 */ /* 0x000fe60000000800 */
[----:B------:R-:W-:Y:S01]  /*25b0*/  FMUL R5, R4, 1.4426950216293334961 ;  /* 0x3fb8aa3b04057820 */ /* 0x000fe20000400000 */
[----:B------:R-:W-:-:S04]  /*25c0*/  FADD R4, R7, -R42 ;  /* 0x8000002a07047221 */ /* 0x000fc80000000000 */
[----:B------:R-:W0:Y:S01]  /*25d0*/  MUFU.EX2 R13, R13 ;  /* 0x0000000d000d7308 */ /* 0x000e220000000800 */
[----:B------:R-:W-:-:S07]  /*25e0*/  FMUL R4, R4, 1.4426950216293334961 ;  /* 0x3fb8aa3b04047820 */ /* 0x000fce0000400000 */
[----:B------:R-:W2:Y:S08]  /*25f0*/  MUFU.EX2 R51, R5 ;  /* 0x0000000500337308 */ /* 0x000eb00000000800 */
[----:B------:R3:W4:Y:S01]  /*2600*/  MUFU.EX2 R16, R4 ;  /* 0x0000000400107308 */ /* 0x0007220000000800 */
[----:B0-----:R-:W-:-:S04]  /*2610*/  FADD R6, R12, R13 ;  /* 0x0000000d0c067221 */ /* 0x001fc80000000000 */
[----:B--2---:R-:W-:Y:S01]  /*2620*/  FADD R6, R51, R6 ;  /* 0x0000000633067221 */ /* 0x004fe20000000000 */
[----:B---3--:R-:W-:-:S04]  /*2630*/  IMAD.WIDE R4, R39, 0x2, R26 ;  /* 0x0000000227047825 */ /* 0x008fc800078e021a */
[----:B----4-:R-:W-:-:S05]  /*2640*/  FADD R6, R16, R6 ;  /* 0x0000000610067221 */ /* 0x010fca0000000000 */
[----:B------:R-:W0:Y:S02]  /*2650*/  SHFL.BFLY PT, R7, R6, 0x10, 0x1f ;  /* 0x0e001f0006077f89 */ /* 0x000e2400000e0000 */
[----:B0-----:R-:W-:Y:S01]  /*2660*/  FADD R7, R6, R7 ;  /* 0x0000000706077221 */ /* 0x001fe20000000000 */
[----:B------:R-:W-:Y:S06]  /*2670*/  BAR.SYNC.DEFER_BLOCKING 0x0 ;  /* 0x0000000000007b1d */ /* 0x000fec0000010000 */
[----:B------:R0:W-:Y:S02]  /*2680*/  @!P5 STS [R20+UR10+0x2800], R7 ;  /* 0x002800071400d988 */ /* 0x0001e4000800080a */
[----:B------:R-:W-:Y:S01]  /*2690*/  BAR.SYNC.DEFER_BLOCKING 0x0 ;  /* 0x0000000000007b1d */ /* 0x000fe20000010000 */
[----:B0-----:R-:W-:-:S05]  /*26a0*/  IMAD.WIDE R6, R39, 0x2, R28 ;  /* 0x0000000227067825 */ /* 0x001fca00078e021c */
[----:B------:R-:W0:Y:S04]  /*26b0*/  @!P6 LDS R41, [R17+0x2800] ;  /* 0x002800001129e984 */ /* 0x000e280000000800 */
[----:B0-----:R-:W0:Y:S02]  /*26c0*/  SHFL.BFLY PT, R10, R41, 0x1, 0x1f ;  /* 0x0c201f00290a7f89 */ /* 0x001e2400000e0000 */
[----:B0-----:R-:W-:Y:S01]  /*26d0*/  FADD R14, R41, R10 ;  /* 0x0000000a290e7221 */ /* 0x001fe20000000000 */
[----:B------:R-:W-:-:S04]  /*26e0*/  IMAD.WIDE R10, R39, 0x2, R32 ;  /* 0x00000002270a7825 */ /* 0x000fc800078e0220 */
[----:B------:R0:W-:Y:S01]  /*26f0*/  @P0 STS [R17+0x2800], R14 ;  /* 0x0028000e11000388 */ /* 0x0001e20000000800 */
[----:B------:R-:W-:Y:S06]  /*2700*/  BAR.SYNC.DEFER_BLOCKING 0x0 ;  /* 0x0000000000007b1d */ /* 0x000fec0000010000 */
[----:B------:R0:W2:Y:S01]  /*2710*/  LDS R43, [R21+UR10+0x2800] ;  /* 0x0028000a152b7984 */ /* 0x0000a20008000800 */
[----:B------:R-:W3:Y:S02]  /*2720*/  SYNCS.PHASECHK.TRANS64.TRYWAIT P1, [UR37], R15 ;  /* 0x0000000fff0075a7 */ /* 0x000ee40008021125 */
[----:B0-23--:R-:W-:Y:S05]  /*2730*/  @!P1 BRA `(.L_x_18) ;  /* 0x0000001400a49947 */ /* 0x00dfea0003800000 */
.L_x_26:
[----:B------:R-:W2:Y:S04]  /*2740*/  LDG.E.U16 R52, desc[UR30][R10.64] ;  /* 0x0000001e0a347981 */ /* 0x000ea8000c1e1500 */
[----:B------:R-:W3:Y:S04]  /*2750*/  LDG.E.U16 R54, desc[UR30][R8.64] ;  /* 0x0000001e08367981 */ /* 0x000ee8000c1e1500 */
[----:B------:R-:W4:Y:S04]  /*2760*/  LDG.E.U16 R56, desc[UR30][R6.64] ;  /* 0x0000001e06387981 */ /* 0x000f28000c1e1500 */
[----:B------:R-:W5:Y:S01]  /*2770*/  LDG.E.U16 R58, desc[UR30][R4.64] ;  /* 0x0000001e043a7981 */ /* 0x000f62000c1e1500 */
[----:B------:R-:W-:Y:S01]  /*2780*/  F2FP.F16.F32.PACK_AB R50, R13, R12 ;  /* 0x0000000c0d32723e */ /* 0x000fe200000000ff */
[----:B------:R-:W-:Y:S01]  /*2790*/  FADD R44, -R42, R45 ;  /* 0x0000002d2a2c7221 */ /* 0x000fe20000000100 */
[----:B------:R-:W-:Y:S01]  /*27a0*/  F2FP.F16.F32.PACK_AB R51, R16, R51 ;  /* 0x000000331033723e */ /* 0x000fe200000000ff */
[----:B------:R-:W-:-:S02]  /*27b0*/  ULEA UR37, UR35, UR10, 0x3 ;  /* 0x0000000a23257291 */ /* 0x000fc4000f8e18ff */
[----:B------:R-:W-:Y:S01]  /*27c0*/  FMUL R44, R44, 1.4426950216293334961 ;  /* 0x3fb8aa3b2c2c7820 */ /* 0x000fe20000400000 */
[----:B------:R-:W-:Y:S01]  /*27d0*/  STTM.16dp32bit_t0_t15.x2 tmem[UR18], R50 ;  /* 0x00000032000079ed */ /* 0x000fe20008880012 */
[----:B------:R-:W-:Y:S01]  /*27e0*/  STTM.16dp32bit_t16_t31.x2 tmem[UR18+0x2], R50 ;  /* 0x00000232000079ed */ /* 0x000fe200088a0012 */
[----:B------:R-:W-:Y:S01]  /*27f0*/  UIADD3 UR37, UPT, UPT, UR37, 0x3800, URZ ;  /* 0x0000380025257890 */ /* 0x000fe2000fffe0ff */
[----:B-1----:R-:W-:Y:S02]  /*2800*/  UMOV UR24, UR4 ;  /* 0x0000000400187c82 */ /* 0x002fe40008000000 */
[----:B------:R-:W0:Y:S01]  /*2810*/  MUFU.EX2 R44, R44 ;  /* 0x0000002c002c7308 */ /* 0x000e220000000800 */
[----:B--2---:R1:W-:Y:S04]  /*2820*/  STS.U16 [R3+UR10+0x3000], R52 ;  /* 0x0030003403007988 */ /* 0x0043e8000800040a */
[----:B---3--:R1:W-:Y:S04]  /*2830*/  STS.U16 [R3+UR10+0x3200], R54 ;  /* 0x0032003603007988 */ /* 0x0083e8000800040a */
[----:B----4-:R1:W-:Y:S04]  /*2840*/  STS.U16 [R3+UR10+0x3400], R56 ;  /* 0x0034003803007988 */ /* 0x0103e8000800040a */
[----:B-----5:R1:W-:Y:S01]  /*2850*/  STS.U16 [R3+UR10+0x3600], R58 ;  /* 0x0036003a03007988 */ /* 0x0203e2000800040a */
[----:B------:R-:W2:Y:S02]  /*2860*/  FENCE.VIEW.ASYNC.T ;  /* 0x00000000000073c6 */ /* 0x000ea40000000200 */
[----:B--2---:R-:W-:Y:S06]  /*2870*/  BAR.SYNC.DEFER_BLOCKING 0x0 ;  /* 0x0000000000007b1d */ /* 0x004fec0000010000 */
[----:B------:R-:W-:Y:S01]  /*2880*/  LDTM.16dp32bit_t0_t15.x16 R4, tmem[UR13] ;  /* 0x0000000d000479ee */ /* 0x000fe20008a00000 */
[----:B------:R-:W0:Y:S01]  /*2890*/  LDTM.16dp32bit_t16_t31.x16 R4, tmem[UR13+0x10] ;  /* 0x0000100d000479ee */ /* 0x000e220008a20000 */
[----:B------:R-:W-:Y:S01]  /*28a0*/  NOP ;  /* 0x0000000000007918 */ /* 0x000fe20000000000 */
[C---:B0-----:R-:W-:Y:S01]  /*28b0*/  FMUL R4, R44.reuse, R4 ;  /* 0x000000042c047220 */ /* 0x041fe20000400000 */
        /* <DEDUP_REMOVED lines=16> */
[----:B------:R1:W-:Y:S01]  /*29c0*/  STTM.16dp32bit_t16_t31.x16 tmem[UR13+0x10], R4 ;  /* 0x00001004000079ed */ /* 0x0003e20008a2000d */
[----:B------:R-:W0:Y:S02]  /*29d0*/  FENCE.VIEW.ASYNC.T ;  /* 0x00000000000073c6 */ /* 0x000e240000000200 */
[----:B0-----:R-:W-:Y:S06]  /*29e0*/  BAR.SYNC.DEFER_BLOCKING 0x0 ;  /* 0x0000000000007b1d */ /* 0x001fec0000010000 */
[----:B------:R0:W-:Y:S06]  /*29f0*/  MEMBAR.ALL.CTA ;  /* 0x0000000000007992 */ /* 0x0001ec0000008000 */
[----:B0-----:R-:W0:Y:S02]  /*2a00*/  FENCE.VIEW.ASYNC.S ;  /* 0x00000000000073c6 */ /* 0x001e240000000000 */
[----:B0-----:R-:W-:Y:S06]  /*2a10*/  BAR.SYNC.DEFER_BLOCKING 0x0 ;  /* 0x0000000000007b1d */ /* 0x001fec0000010000 */
[----:B------:R-:W-:Y:S05]  /*2a20*/  BRA.U UP3, `(.L_x_19) ;  /* 0x0000000103287547 */ /* 0x000fea000b800000 */
[----:B------:R-:W-:Y:S01]  /*2a30*/  UMOV UR6, UR37 ;  /* 0x0000002500067c82 */ /* 0x000fe20008000000 */
[----:B------:R-:W-:Y:S01]  /*2a40*/  UMOV UR7, URZ ;  /* 0x000000ff00077c82 */ /* 0x000fe20008000000 */
[----:B------:R-:W-:Y:S01]  /*2a50*/  UMOV UR22, UR34 ;  /* 0x0000002200167c82 */ /* 0x000fe20008000000 */
[----:B------:R-:W-:Y:S01]  /*2a60*/  UMOV UR23, 0xc0004010 ;  /* 0xc000401000177882 */ /* 0x000fe20000000000 */
[----:B------:R-:W-:Y:S01]  /*2a70*/  UMOV UR26, 0x0 ;  /* 0x00000000001a7882 */ /* 0x000fe20000000000 */
[----:B------:R-:W-:Y:S01]  /*2a80*/  UMOV UR27, 0x4100010 ;  /* 0x04100010001b7882 */ /* 0x000fe20000000000 */
[----:B------:R-:W-:Y:S01]  /*2a90*/  UMOV UR6, UR6 ;  /* 0x0000000600067c82 */ /* 0x000fe20008000000 */
[----:B------:R0:W-:Y:S01]  /*2aa0*/  UTCHMMA tmem[UR48], gdesc[UR22], tmem[UR33], tmem[UR26], idesc[UR27], UPT ;  /* 0x00ff1a16300079ea */ /* 0x0001e2000b800021 */
[----:B------:R0:W-:Y:S01]  /*2ab0*/  UTCBAR [UR6], URZ ;  /* 0x000000ff060073e9 */ /* 0x0001e200080000ff */
[----:B------:R-:W-:Y:S02]  /*2ac0*/  NOP ;  /* 0x0000000000007918 */ /* 0x000fe40000000000 */
.L_x_19:
[----:B------:R-:W-:Y:S01]  /*2ad0*/  UIADD3 UR5, UP0, UPT, UR5, 0x10, URZ ;  /* 0x0000001005057890 */ /* 0x000fe2000ff1e0ff */
[----:B------:R-:W-:Y:S01]  /*2ae0*/  FFMA R40, R44, R40, R43 ;  /* 0x000000282c287223 */ /* 0x000fe2000000002b */
[----:B------:R-:W-:Y:S01]  /*2af0*/  UIADD3 UR35, UPT, UPT, UR35, 0x1, URZ ;  /* 0x0000000123237890 */ /* 0x000fe2000fffe0ff */
[----:B------:R-:W-:Y:S01]  /*2b00*/  VIADD R39, R39, UR19 ;  /* 0x0000001327277c36 */ /* 0x000fe20008000000 */
[----:B------:R-:W-:Y:S01]  /*2b10*/  UIADD3.X UR8, UPT, UPT, URZ, UR8, URZ, UP0, !UPT ;  /* 0x00000008ff087290 */ /* 0x000fe200087fe4ff */
[----:B-1----:R-:W-:Y:S01]  /*2b20*/  IMAD.U32 R8, RZ, RZ, UR24 ;  /* 0x00000018ff087e24 */ /* 0x002fe2000f8e00ff */
[----:B------:R-:W-:Y:S01]  /*2b30*/  UISETP.GE.U32.AND UP0, UPT, UR5, UR32, UPT ;  /* 0x000000200500728c */ /* 0x000fe2000bf06070 */
[----:B------:R-:W-:Y:S01]  /*2b40*/  IMAD.MOV.U32 R45, RZ, RZ, R42 ;  /* 0x000000ffff2d7224 */ /* 0x000fe200078e002a */
[----:B------:R-:W-:Y:S02]  /*2b50*/  UISETP.GT.AND UP4, UPT, UR35, 0x1, UPT ;  /* 0x000000012300788c */ /* 0x000fe4000bf84270 */
[----:B------:R-:W-:-:S02]  /*2b60*/  UISETP.GE.U32.AND.EX UP0, UPT, UR8, URZ, UPT, UP0 ;  /* 0x000000ff0800728c */ /* 0x000fc4000bf06100 */
[----:B0-----:R-:W-:Y:S02]  /*2b70*/  USEL UR6, URZ, 0x1, !UP4 ;  /* 0x00000001ff067887 */ /* 0x001fe4000e000000 */
[----:B------:R-:W-:Y:S02]  /*2b80*/  UIADD3 UR36, UPT, UPT, UR20, UR36, URZ ;  /* 0x0000002414247290 */ /* 0x000fe4000fffe0ff */
[----:B------:R-:W-:Y:S02]  /*2b90*/  USEL UR35, UR35, URZ, !UP4 ;  /* 0x000000ff23237287 */ /* 0x000fe4000e000000 */
[----:B------:R-:W-:Y:S01]  /*2ba0*/  ULOP3.LUT UR4, UR4, UR6, URZ, 0x3c, !UPT ;  /* 0x0000000604047292 */ /* 0x000fe2000f8e3cff */
[----:B------:R-:W-:Y:S11]  /*2bb0*/  BRA.U !UP0, `(.L_x_20) ;  /* 0xfffffff108e47547 */ /* 0x000ff6000b83ffff */
[----:B------:R-:W-:Y:S01]  /*2bc0*/  UISETP.GE.AND UP0, UPT, UR38, 0x1, UPT ;  /* 0x000000012600788c */ /* 0x000fe2000bf06270 */
[----:B------:R-:W-:-:S08]  /*2bd0*/  IMAD.MOV.U32 R45, RZ, RZ, R42 ;  /* 0x000000ffff2d7224 */ /* 0x000fd000078e002a */
[----:B------:R-:W-:Y:S05]  /*2be0*/  BRA.U !UP0, `(.L_x_15) ;  /* 0x0000000108147547 */ /* 0x000fea000b800000 */
[----:B------:R-:W-:-:S06]  /*2bf0*/  USHF.L.U32 UR4, UR24, 0x1f, URZ ;  /* 0x0000001f18047899 */ /* 0x000fcc00080006ff */
[----:B------:R-:W-:-:S04]  /*2c00*/  IMAD.U32 R3, RZ, RZ, UR4 ;  /* 0x00000004ff037e24 */ /* 0x000fc8000f8e00ff */
[----:B------:R-:W0:Y:S02]  /*2c10*/  SYNCS.PHASECHK.TRANS64.TRYWAIT P0, [UR37], R3 ;  /* 0x00000003ff0075a7 */ /* 0x000e240008001125 */
[----:B0-----:R-:W-:Y:S05]  /*2c20*/  @!P0 BRA `(.L_x_21) ;  /* 0x0000001000748947 */ /* 0x001fea0003800000 */
.L_x_27:
[----:B------:R-:W-:-:S07]  /*2c30*/  IMAD.MOV.U32 R45, RZ, RZ, R42 ;  /* 0x000000ffff2d7224 */ /* 0x000fce00078e002a */
.L_x_15:
[----:B------:R-:W-:Y:S01]  /*2c40*/  BAR.SYNC.DEFER_BLOCKING 0x0 ;  /* 0x0000000000007b1d */ /* 0x000fe20000010000 */
[C---:B------:R-:W-:Y:S01]  /*2c50*/  IMAD.SHL.U32 R3, R0.reuse, 0x20, RZ ;  /* 0x0000002000037824 */ /* 0x040fe200078e00ff */
[----:B------:R-:W-:Y:S01]  /*2c60*/  SHF.R.S32.HI R21, RZ, 0x5, R0 ;  /* 0x00000005ff157819 */ /* 0x000fe20000011400 */
[----:B------:R-:W-:Y:S01]  /*2c70*/  IMAD.SHL.U32 R20, R0, 0x10, RZ ;  /* 0x0000001000147824 */ /* 0x000fe200078e00ff */
[----:B------:R-:W-:Y:S01]  /*2c80*/  FSETP.GT.AND P0, PT, |R40|, 8.50705917302346158658e+37, PT ;  /* 0x7e8000002800780b */ /* 0x000fe20003f04200 */
[----:B------:R-:W-:Y:S01]  /*2c90*/  IMAD.SHL.U32 R25, R0, 0x80, RZ ;  /* 0x0000008000197824 */ /* 0x000fe200078e00ff */
[----:B------:R-:W-:Y:S01]  /*2ca0*/  LOP3.LUT R3, R3, 0x300, RZ, 0xc0, !PT ;  /* 0x0000030003037812 */ /* 0x000fe200078ec0ff */
[----:B------:R-:W-:Y:S01]  /*2cb0*/  IMAD.MOV.U32 R32, RZ, RZ, 0x3dc6b27f ;  /* 0x3dc6b27fff207424 */ /* 0x000fe200078e00ff */
[----:B------:R-:W-:Y:S01]  /*2cc0*/  SGXT R21, R21, 0x1 ;  /* 0x000000011515781a */ /* 0x000fe20000000200 */
[----:B------:R-:W1:Y:S01]  /*2cd0*/  LDCU.64 UR4, c[0x0][0x3e0] ;  /* 0x00007c00ff0477ac */ /* 0x000e620008000a00 */
[----:B------:R-:W-:-:S02]  /*2ce0*/  LOP3.LUT R22, R3, 0x870, R20, 0xf8, !PT ;  /* 0x0000087003167812 */ /* 0x000fc400078ef814 */
[----:B------:R-:W-:Y:S02]  /*2cf0*/  FSETP.GEU.AND P2, PT, |R40|, 1.175494350822287508e-38, PT ;  /* 0x008000002800780b */ /* 0x000fe40003f4e200 */
[----:B------:R-:W-:Y:S02]  /*2d00*/  LOP3.LUT R3, R0, 0xf0, RZ, 0xc0, !PT ;  /* 0x000000f000037812 */ /* 0x000fe400078ec0ff */
[----:B------:R-:W-:Y:S02]  /*2d10*/  LOP3.LUT R20, R20, 0x30, RZ, 0xc0, !PT ;  /* 0x0000003014147812 */ /* 0x000fe400078ec0ff */
[----:B------:R-:W-:Y:S01]  /*2d20*/  LOP3.LUT R24, R22, 0x1040, R21, 0x78, !PT ;  /* 0x0000104016187812 */ /* 0x000fe200078e7815 */
[----:B------:R-:W-:Y:S01]  /*2d30*/  FMUL R22, R40, 8388608 ;  /* 0x4b00000028167820 */ /* 0x000fe20000400000 */
[----:B------:R-:W-:Y:S01]  /*2d40*/  LOP3.LUT R21, R0, 0x40, RZ, 0xc0, !PT ;  /* 0x0000004000157812 */ /* 0x000fe200078ec0ff */
[----:B------:R-:W-:Y:S01]  /*2d50*/  IMAD R26, R3, 0x4, R20 ;  /* 0x00000004031a7824 */ /* 0x000fe200078e0214 */
[----:B------:R-:W-:Y:S01]  /*2d60*/  SHF.R.S32.HI R23, RZ, 0x2, R0 ;  /* 0x00000002ff177819 */ /* 0x000fe20000011400 */
[----:B------:R-:W2:Y:S02]  /*2d70*/  @!P4 SYNCS.CCTL.IV [UR10+0x3800] ;  /* 0x00380000ff00c9b1 */ /* 0x000ea4000800000a */
[----:B--2---:R-:W-:Y:S01]  /*2d80*/  BAR.SYNC.DEFER_BLOCKING 0x0 ;  /* 0x0000000000007b1d */ /* 0x004fe20000010000 */
[----:B------:R-:W-:Y:S01]  /*2d90*/  FSETP.GEU.AND P1, PT, R40, 1.175494350822287508e-38, PT ;  /* 0x008000002800780b */ /* 0x000fe20003f2e000 */
[----:B-1----:R-:W-:Y:S01]  /*2da0*/  UIMAD UR4, UR9, UR4, URZ ;  /* 0x00000004090472a4 */ /* 0x002fe2000f8e02ff */
[----:B------:R-:W-:-:S02]  /*2db0*/  LEA R3, R21, UR10, 0x1 ;  /* 0x0000000a15037c11 */ /* 0x000fc4000f8e08ff */
[----:B------:R-:W-:Y:S02]  /*2dc0*/  SGXT R23, R23, 0x1 ;  /* 0x000000011717781a */ /* 0x000fe40000000200 */
[----:B------:R-:W-:Y:S01]  /*2dd0*/  FSEL R21, R22, R40, !P1 ;  /* 0x0000002816157208 */ /* 0x000fe20004800000 */
[----:B0--3--:R-:W-:Y:S01]  /*2de0*/  LDTM.16dp32bit_t0_t15.x16 R4, tmem[UR13] ;  /* 0x0000000d000479ee */ /* 0x009fe20008a00000 */
[----:B------:R-:W0:Y:S01]  /*2df0*/  LDTM.16dp32bit_t16_t31.x16 R4, tmem[UR13+0x10] ;  /* 0x0000100d000479ee */ /* 0x000e220008a20000 */
[----:B------:R-:W-:Y:S01]  /*2e00*/  @P0 FMUL R40, R40, 0.25 ;  /* 0x3e80000028280820 */ /* 0x000fe20000400000 */
[----:B------:R-:W-:Y:S01]  /*2e10*/  LOP3.LUT R25, R25, 0x400, RZ, 0xc0, !PT ;  /* 0x0000040019197812 */ /* 0x000fe200078ec0ff */
[----:B------:R-:W-:Y:S01]  /*2e20*/  IMAD.IADD R24, R24, 0x1, R3 ;  /* 0x0000000118187824 */ /* 0x000fe200078e0203 */
[----:B------:R-:W-:Y:S01]  /*2e30*/  LOP3.LUT R26, R26, 0x1040, R23, 0x78, !PT ;  /* 0x000010401a1a7812 */ /* 0x000fe200078e7817 */
[----:B------:R-:W-:Y:S01]  /*2e40*/  @!P2 FMUL R40, R40, 16777216 ;  /* 0x4b8000002828a820 */ /* 0x000fe20000400000 */
[----:B------:R-:W-:-:S02]  /*2e50*/  VIADD R22, R21, 0xc0cafb0d ;  /* 0xc0cafb0d15167836 */ /* 0x000fc40000000000 */
[----:B------:R-:W-:Y:S02]  /*2e60*/  IADD3 R3, PT, PT, R26, UR10, R25 ;  /* 0x0000000a1a037c10 */ /* 0x000fe4000fffe019 */
[----:B------:R-:W1:Y:S01]  /*2e70*/  MUFU.RCP R25, R40 ;  /* 0x0000002800197308 */ /* 0x000e620000001000 */
[----:B------:R-:W-:-:S05]  /*2e80*/  LOP3.LUT R22, R22, 0xff800000, RZ, 0xc0, !PT ;  /* 0xff80000016167812 */ /* 0x000fca00078ec0ff */
[----:B------:R-:W-:Y:S01]  /*2e90*/  IMAD.IADD R23, R21, 0x1, -R22 ;  /* 0x0000000115177824 */ /* 0x000fe200078e0a16 */
[----:B------:R-:W2:Y:S01]  /*2ea0*/  @!P4 SYNCS.CCTL.IV [UR10+0x3808] ;  /* 0x00380800ff00c9b1 */ /* 0x000ea2000800000a */
[----:B------:R-:W-:Y:S01]  /*2eb0*/  NOP ;  /* 0x0000000000007918 */ /* 0x000fe20000000000 */
[----:B------:R-:W-:Y:S01]  /*2ec0*/  I2FP.F32.S32 R22, R22 ;  /* 0x0000001600167245 */ /* 0x000fe20000201400 */
[----:B------:R-:W-:Y:S01]  /*2ed0*/  FADD R23, R23, -1 ;  /* 0xbf80000017177421 */ /* 0x000fe20000000000 */
[----:B0-----:R-:W-:Y:S01]  /*2ee0*/  @P0 FMUL R16, R16, 0.25 ;  /* 0x3e80000010100820 */ /* 0x001fe20000400000 */
[----:B------:R-:W-:Y:S01]  /*2ef0*/  @P0 FMUL R17, R17, 0.25 ;  /* 0x3e80000011110820 */ /* 0x000fe20000400000 */
        /* <DEDUP_REMOVED lines=14> */
[----:B------:R-:W-:Y:S01]  /*2fe0*/  @!P2 FMUL R16, R16, 16777216 ;  /* 0x4b8000001010a820 */ /* 0x000fe20000400000 */
        /* <DEDUP_REMOVED lines=15> */
[C---:B-1----:R-:W-:Y:S01]  /*30e0*/  FMUL R31, R25.reuse, R16 ;  /* 0x00000010191f7220 */ /* 0x042fe20000400000 */
        /* <DEDUP_REMOVED lines=14> */
[----:B------:R-:W-:Y:S01]  /*31d0*/  FMUL R18, R25, R19 ;  /* 0x0000001319127220 */ /* 0x000fe20000400000 */
[----:B------:R-:W-:Y:S01]  /*31e0*/  FFMA.FTZ R4, R23, R32, -0.16845393180847167969 ;  /* 0xbe2c7f3017047423 */ /* 0x000fe20000010020 */
[----:B------:R-:W-:-:S02]  /*31f0*/  F2FP.F16.F32.PACK_AB R8, R27, R26 ;  /* 0x0000001a1b08723e */ /* 0x000fc400000000ff */
[----:B------:R-:W-:Y:S01]  /*3200*/  F2FP.F16.F32.PACK_AB R9, R28, R5 ;  /* 0x000000051c09723e */ /* 0x000fe200000000ff */
[----:B------:R-:W-:Y:S01]  /*3210*/  FFMA.FTZ R4, R23, R4, 0.1716887056827545166 ;  /* 0x3e2fcf2a17047423 */ /* 0x000fe20000010004 */
[----:B------:R-:W-:Y:S02]  /*3220*/  F2FP.F16.F32.PACK_AB R10, R29, R6 ;  /* 0x000000061d0a723e */ /* 0x000fe400000000ff */
[----:B------:R-:W-:Y:S01]  /*3230*/  F2FP.F16.F32.PACK_AB R11, R30, R7 ;  /* 0x000000071e0b723e */ /* 0x000fe200000000ff */
[----:B------:R-:W-:Y:S01]  /*3240*/  FFMA.FTZ R4, R23, R4, -0.17900948226451873779 ;  /* 0xbe374e4317047423 */ /* 0x000fe20000010004 */
[----:B------:R-:W-:Y:S02]  /*3250*/  F2FP.F16.F32.PACK_AB R12, R31, R12 ;  /* 0x0000000c1f0c723e */ /* 0x000fe400000000ff */
[----:B------:R-:W-:Y:S01]  /*3260*/  F2FP.F16.F32.PACK_AB R13, R16, R13 ;  /* 0x0000000d100d723e */ /* 0x000fe200000000ff */
[----:B--2---:R0:W-:Y:S01]  /*3270*/  STSM.16.M88.4 [R24], R8 ;  /* 0x0000000818007844 */ /* 0x0041e20000000200 */
[----:B------:R-:W-:Y:S01]  /*3280*/  F2FP.F16.F32.PACK_AB R14, R17, R14 ;  /* 0x0000000e110e723e */ /* 0x000fe200000000ff */
[----:B------:R-:W-:Y:S01]  /*3290*/  FFMA.FTZ R4, R23, R4, 0.20512372255325317383 ;  /* 0x3e520bf417047423 */ /* 0x000fe20000010004 */
[----:B------:R-:W-:Y:S01]  /*32a0*/  F2FP.F16.F32.PACK_AB R15, R18, R15 ;  /* 0x0000000f120f723e */ /* 0x000fe200000000ff */
[----:B------:R-:W1:Y:S01]  /*32b0*/  LDC.64 R16, c[0x0][0x398] ;  /* 0x0000e600ff107b82 */ /* 0x000e620000000a00 */
[----:B------:R-:W-:Y:S01]  /*32c0*/  ISETP.GE.U32.AND P0, PT, R21, 0x7f800000, PT ;  /* 0x7f8000001500780c */ /* 0x000fe20003f06070 */
[C---:B------:R-:W-:Y:S01]  /*32d0*/  FFMA.FTZ R4, R23.reuse, R4, -0.24046532809734344482 ;  /* 0xbe763c8b17047423 */ /* 0x040fe20000010004 */
[----:B------:R-:W-:Y:S01]  /*32e0*/  FSEL R19, RZ, -23, P1 ;  /* 0xc1b80000ff137808 */ /* 0x000fe20000800000 */
[----:B------:R2:W-:Y:S04]  /*32f0*/  STSM.16.M88.4 [R24+0x400], R12 ;  /* 0x0004000c18007844 */ /* 0x0005e80000000200 */
[----:B------:R-:W-:Y:S01]  /*3300*/  BAR.SYNC.DEFER_BLOCKING 0x0 ;  /* 0x0000000000007b1d */ /* 0x000fe20000010000 */
[----:B------:R-:W-:Y:S01]  /*3310*/  FFMA.FTZ R4, R23, R4, 0.28857114911079406738 ;  /* 0x3e93bf9917047423 */ /* 0x000fe20000010004 */
[----:B------:R-:W-:Y:S01]  /*3320*/  FFMA.FTZ R19, R22, 1.1920928955078125e-07, R19 ;  /* 0x3400000016137823 */ /* 0x000fe20000010013 */
[----:B------:R-:W-:Y:S01]  /*3330*/  FSETP.NEU.AND P1, PT, R21, RZ, PT ;  /* 0x000000ff1500720b */ /* 0x000fe20003f2d000 */
[----:B0-----:R-:W-:-:S02]  /*3340*/  IMAD R8, R2, UR5, RZ ;  /* 0x0000000502087c24 */ /* 0x001fc4000f8e02ff */
[C---:B------:R-:W-:Y:S02]  /*3350*/  FFMA.FTZ R4, R23.reuse, R4, -0.36067417263984680176 ;  /* 0xbeb8aa4917047423 */ /* 0x040fe40000010004 */
[----:B------:R-:W0:Y:S01]  /*3360*/  LDC R18, c[0x0][0x3e8] ;  /* 0x0000fa00ff127b82 */ /* 0x000e220000000800 */
[----:B------:R-:W-:Y:S01]  /*3370*/  USHF.L.U32 UR5, UR4, 0x1, URZ ;  /* 0x0000000104057899 */ /* 0x000fe200080006ff */
[C---:B------:R-:W-:Y:S02]  /*3380*/  IMAD.SHL.U32 R9, R8.reuse, 0x2, RZ ;  /* 0x0000000208097824 */ /* 0x040fe400078e00ff */
[----:B------:R-:W-:Y:S01]  /*3390*/  FFMA.FTZ R4, R23, R4, 0.48089820146560668945 ;  /* 0x3ef6384a17047423 */ /* 0x000fe20000010004 */
[--C-:B------:R-:W-:Y:S01]  /*33a0*/  SHF.R.U32.HI R11, RZ, 0x6, R0.reuse ;  /* 0x00000006ff0b7819 */ /* 0x100fe20000011600 */
[----:B------:R-:W-:Y:S01]  /*33b0*/  IMAD.HI R8, R8, 0x2, RZ ;  /* 0x0000000208087827 */ /* 0x000fe200078e02ff */
[----:B------:R-:W-:-:S03]  /*33c0*/  SHF.R.U32.HI R10, RZ, 0x2, R0 ;  /* 0x00000002ff0a7819 */ /* 0x000fc60000011600 */
[----:B------:R-:W-:Y:S01]  /*33d0*/  FFMA.FTZ R26, R23, R4, -0.72134751081466674805 ;  /* 0xbf38aa3b171a7423 */ /* 0x000fe20000010004 */
[----:B------:R-:W-:Y:S02]  /*33e0*/  SGXT.U32 R11, R11, 0x2 ;  /* 0x000000020b0b781a */ /* 0x000fe40000000000 */
[----:B-1----:R-:W-:Y:S01]  /*33f0*/  IADD3 R16, P2, P3, R9, UR5, R16 ;  /* 0x0000000509107c10 */ /* 0x002fe2000fb5e010 */
[C---:B------:R-:W-:Y:S01]  /*3400*/  FMUL R26, R23.reuse, R26 ;  /* 0x0000001a171a7220 */ /* 0x040fe20000400000 */
[----:B------:R-:W-:Y:S01]  /*3410*/  LOP3.LUT R9, R10, 0x38, RZ, 0xc0, !PT ;  /* 0x000000380a097812 */ /* 0x000fe200078ec0ff */
[----:B------:R-:W-:Y:S01]  /*3420*/  UIMAD.WIDE UR4, UR4, 0x2, URZ ;  /* 0x00000002040478a5 */ /* 0x000fe2000f8e02ff */
[----:B------:R-:W-:Y:S02]  /*3430*/  @P0 IMAD.MOV.U32 R10, RZ, RZ, 0x7f800000 ;  /* 0x7f800000ff0a0424 */ /* 0x000fe400078e00ff */
[----:B------:R-:W-:Y:S01]  /*3440*/  FMUL R26, R23, R26 ;  /* 0x0000001a171a7220 */ /* 0x000fe20000400000 */
[----:B--2---:R-:W-:Y:S01]  /*3450*/  LOP3.LUT R12, R9, 0x1f, R0, 0xf8, !PT ;  /* 0x0000001f090c7812 */ /* 0x004fe200078ef800 */
[----:B------:R-:W1:Y:S02]  /*3460*/  LDSM.16.M88.4 R4, [R3] ;  /* 0x000000000304783b */ /* 0x000e640000000200 */
[----:B------:R-:W-:Y:S01]  /*3470*/  FFMA.FTZ R26, R23, 1.4426950216293334961, R26 ;  /* 0x3fb8aa3b171a7823 */ /* 0x000fe2000001001a */
[----:B------:R-:W-:-:S02]  /*3480*/  IADD3.X R17, PT, PT, R8, UR5, R17, P2, P3 ;  /* 0x0000000508117c10 */ /* 0x000fc400097e6411 */
[----:B------:R-:W-:Y:S01]  /*3490*/  LOP3.LUT R0, R0, 0xff, RZ, 0xc0, !PT ;  /* 0x000000ff00007812 */ /* 0x000fe200078ec0ff */
[----:B------:R-:W-:Y:S01]  /*34a0*/  FADD R19, R19, R26 ;  /* 0x0000001a13137221 */ /* 0x000fe20000000000 */
[----:B0-----:R-:W-:Y:S02]  /*34b0*/  IMAD R9, R11, R18, RZ ;  /* 0x000000120b097224 */ /* 0x001fe400078e02ff */
[----:B------:R-:W-:Y:S01]  /*34c0*/  @P0 FFMA.FTZ R19, R21, R10, +INF ;  /* 0x7f80000015130423 */ /* 0x000fe2000001000a */
[----:B------:R-:W-:Y:S01]  /*34d0*/  IMAD.SHL.U32 R10, R12, 0x8, RZ ;  /* 0x000000080c0a7824 */ /* 0x000fe200078e00ff */
[----:B------:R-:W0:Y:S01]  /*34e0*/  LDCU UR4, c[0x0][0x3ec] ;  /* 0x00007d80ff0477ac */ /* 0x000e220008000800 */
[----:B------:R-:W-:Y:S01]  /*34f0*/  IMAD R11, R18, 0x4, R9 ;  /* 0x00000004120b7824 */ /* 0x000fe200078e0209 */
[----:B------:R-:W-:Y:S01]  /*3500*/  LEA R14, P0, R9, R16, 0x1 ;  /* 0x00000010090e7211 */ /* 0x000fe200078008ff */
[----:B------:R-:W-:Y:S01]  /*3510*/  IMAD.SHL.U32 R12, R12, 0x10, RZ ;  /* 0x000000100c0c7824 */ /* 0x000fe200078e00ff */
[----:B------:R-:W-:-:S02]  /*3520*/  LOP3.LUT R13, R10, 0xc0, RZ, 0xc0, !PT ;  /* 0x000000c00a0d7812 */ /* 0x000fc400078ec0ff */
[-C--:B------:R-:W-:Y:S01]  /*3530*/  LEA.HI.X.SX32 R15, R9, R17.reuse, 0x1, P0 ;  /* 0x00000011090f7211 */ /* 0x080fe200000f0eff */
[C---:B------:R-:W-:Y:S01]  /*3540*/  IMAD R9, R18.reuse, 0x4, R11 ;  /* 0x0000000412097824 */ /* 0x040fe200078e020b */
[----:B------:R-:W-:Y:S02]  /*3550*/  IADD3 R20, PT, PT, R13, UR10, R20 ;  /* 0x0000000a0d147c10 */ /* 0x000fe4000fffe014 */
[----:B------:R-:W-:Y:S01]  /*3560*/  FSEL R8, R19, -INF , P1 ;  /* 0xff80000013087808 */ /* 0x000fe20000800000 */
[C---:B------:R-:W-:Y:S01]  /*3570*/  IMAD R13, R18.reuse, 0x4, R9 ;  /* 0x00000004120d7824 */ /* 0x040fe200078e0209 */
[-C--:B------:R-:W-:Y:S02]  /*3580*/  LEA R24, P0, R9, R16.reuse, 0x1 ;  /* 0x0000001009187211 */ /* 0x080fe400078008ff */
[-C--:B------:R-:W-:Y:S01]  /*3590*/  LEA R22, P1, R11, R16.reuse, 0x1 ;  /* 0x000000100b167211 */ /* 0x080fe200078208ff */
[----:B------:R-:W-:Y:S01]  /*35a0*/  IMAD R19, R18, 0x4, R13 ;  /* 0x0000000412137824 */ /* 0x000fe200078e020d */
[-C--:B------:R-:W-:Y:S01]  /*35b0*/  LEA.HI.X.SX32 R25, R9, R17.reuse, 0x1, P0 ;  /* 0x0000001109197211 */ /* 0x080fe200000f0eff */
[----:B------:R-:W-:Y:S01]  /*35c0*/  FFMA R45, R8, 0.69314718246459960938, R45 ;  /* 0x3f317218082d7823 */ /* 0x000fe2000000002d */
[----:B------:R-:W-:Y:S01]  /*35d0*/  LEA R26, P0, R13, R16, 0x1 ;  /* 0x000000100d1a7211 */ /* 0x000fe200078008ff */
[----:B0-----:R-:W-:Y:S01]  /*35e0*/  UIMAD UR4, UR9, UR4, URZ ;  /* 0x00000004090472a4 */ /* 0x001fe2000f8e02ff */
[----:B------:R-:W-:-:S02]  /*35f0*/  LEA.HI.X.SX32 R23, R11, R17, 0x1, P1 ;  /* 0x000000110b177211 */ /* 0x000fc400008f0eff */
[-C--:B------:R-:W-:Y:S01]  /*3600*/  LEA.HI.X.SX32 R27, R13, R17.reuse, 0x1, P0 ;  /* 0x000000110d1b7211 */ /* 0x080fe200000f0eff */
[----:B------:R-:W-:Y:S01]  /*3610*/  IMAD R13, R18, 0x4, R19 ;  /* 0x00000004120d7824 */ /* 0x000fe200078e0213 */
[C---:B------:R-:W-:Y:S01]  /*3620*/  LEA R28, P0, R19.reuse, R16, 0x1 ;  /* 0x00000010131c7211 */ /* 0x040fe200078008ff */
[----:B------:R0:W2:Y:S01]  /*3630*/  LDSM.16.M88.4 R8, [R3+0x800] ;  /* 0x000800000308783b */ /* 0x0000a20000000200 */
[----:B------:R-:W-:Y:S01]  /*3640*/  LOP3.LUT R12, R12, 0xf0, RZ, 0xc0, !PT ;  /* 0x000000f00c0c7812 */ /* 0x000fe200078ec0ff */
[----:B------:R-:W-:Y:S01]  /*3650*/  USHF.L.U32 UR6, UR4, 0x2, URZ ;  /* 0x0000000204067899 */ /* 0x000fe200080006ff */
[----:B------:R-:W-:Y:S01]  /*3660*/  LEA.HI.X.SX32 R29, R19, R17, 0x1, P0 ;  /* 0x00000011131d7211 */ /* 0x000fe200000f0eff */
[C---:B------:R-:W-:Y:S01]  /*3670*/  IMAD R19, R18.reuse, 0x4, R13 ;  /* 0x0000000412137824 */ /* 0x040fe200078e020d */
[----:B------:R-:W-:Y:S01]  /*3680*/  UIMAD.WIDE UR4, UR4, 0x4, URZ ;  /* 0x00000004040478a5 */ /* 0x000fe2000f8e02ff */
[----:B-1----:R1:W-:Y:S01]  /*3690*/  STG.E.U16 desc[UR30][R14.64], R4 ;  /* 0x000000040e007986 */ /* 0x0023e2000c10151e */
[----:B------:R-:W-:Y:S01]  /*36a0*/  PRMT R21, R5, 0x7632, R21 ;  /* 0x0000763205157816 */ /* 0x000fe20000000015 */
[----:B0-----:R-:W-:Y:S01]  /*36b0*/  IMAD R3, R18, 0x4, R19 ;  /* 0x0000000412037824 */ /* 0x001fe200078e0213 */
[----:B-1----:R-:W-:-:S02]  /*36c0*/  PRMT R15, R4, 0x7632, R15 ;  /* 0x00007632040f7816 */ /* 0x002fc4000000000f */
[----:B------:R-:W-:-:S03]  /*36d0*/  LEA R14, P0, R13, R16, 0x1 ;  /* 0x000000100d0e7211 */ /* 0x000fc600078008ff */
[----:B------:R0:W-:Y:S04]  /*36e0*/  STG.E.U16 desc[UR30][R22.64], R15 ;  /* 0x0000000f16007986 */ /* 0x0001e8000c10151e */
[----:B------:R1:W-:Y:S04]  /*36f0*/  STG.E.U16 desc[UR30][R24.64], R5 ;  /* 0x0000000518007986 */ /* 0x0003e8000c10151e */
[----:B------:R3:W-:Y:S01]  /*3700*/  STG.E.U16 desc[UR30][R26.64], R21 ;  /* 0x000000151a007986 */ /* 0x0007e2000c10151e */
[----:B0-----:R-:W-:Y:S01]  /*3710*/  LEA.HI.X.SX32 R15, R13, R17, 0x1, P0 ;  /* 0x000000110d0f7211 */ /* 0x001fe200000f0eff */
[----:B------:R-:W-:Y:S01]  /*3720*/  IMAD R13, R18, 0x4, R3 ;  /* 0x00000004120d7824 */ /* 0x000fe200078e0203 */
[----:B------:R-:W-:Y:S01]  /*3730*/  LEA R22, P0, R19, R16, 0x1 ;  /* 0x0000001013167211 */ /* 0x000fe200078008ff */
[----:B------:R-:W-:Y:S01]  /*3740*/  STG.E.U16 desc[UR30][R28.64], R6 ;  /* 0x000000061c007986 */ /* 0x000fe2000c10151e */
[----:B-1----:R-:W-:-:S02]  /*3750*/  PRMT R5, R6, 0x7632, R5 ;  /* 0x0000763206057816 */ /* 0x002fc40000000005 */
[-C--:B------:R-:W-:Y:S01]  /*3760*/  LEA.HI.X.SX32 R23, R19, R17.reuse, 0x1, P0 ;  /* 0x0000001113177211 */ /* 0x080fe200000f0eff */
[C---:B------:R-:W-:Y:S01]  /*3770*/  IMAD R19, R18.reuse, 0x4, R13 ;  /* 0x0000000412137824 */ /* 0x040fe200078e020d */
[CC--:B------:R-:W-:Y:S01]  /*3780*/  LEA R4, P0, R3.reuse, R16.reuse, 0x1 ;  /* 0x0000001003047211 */ /* 0x0c0fe200078008ff */
[----:B------:R0:W-:Y:S02]  /*3790*/  STG.E.U16 desc[UR30][R14.64], R5 ;  /* 0x000000050e007986 */ /* 0x0001e4000c10151e */
[C---:B---3--:R-:W-:Y:S02]  /*37a0*/  IMAD R21, R18.reuse, 0x4, R19 ;  /* 0x0000000412157824 */ /* 0x048fe400078e0213 */
[----:B------:R1:W-:Y:S01]  /*37b0*/  STG.E.U16 desc[UR30][R22.64], R7 ;  /* 0x0000000716007986 */ /* 0x0003e2000c10151e */
[----:B0-----:R-:W-:Y:S01]  /*37c0*/  LEA.HI.X.SX32 R5, R3, R17, 0x1, P0 ;  /* 0x0000001103057211 */ /* 0x001fe200000f0eff */
[----:B------:R-:W-:Y:S01]  /*37d0*/  IMAD R3, R18, 0x4, R21 ;  /* 0x0000000412037824 */ /* 0x000fe200078e0215 */
[----:B------:R-:W-:-:S02]  /*37e0*/  LEA R24, P0, R13, R16, 0x1 ;  /* 0x000000100d187211 */ /* 0x000fc400078008ff */
[----:B------:R-:W-:Y:S01]  /*37f0*/  PRMT R15, R7, 0x7632, R15 ;  /* 0x00007632070f7816 */ /* 0x000fe2000000000f */
[C---:B------:R-:W-:Y:S01]  /*3800*/  IMAD R31, R18.reuse, 0x4, R3 ;  /* 0x00000004121f7824 */ /* 0x040fe200078e0203 */
[-C--:B------:R-:W-:Y:S02]  /*3810*/  LEA.HI.X.SX32 R25, R13, R17.reuse, 0x1, P0 ;  /* 0x000000110d197211 */ /* 0x080fe400000f0eff */
[-C--:B------:R-:W-:Y:S01]  /*3820*/  LEA R28, P2, R3, R16.reuse, 0x1 ;  /* 0x00000010031c7211 */ /* 0x080fe200078408ff */
[C---:B------:R-:W-:Y:S01]  /*3830*/  IMAD R13, R18.reuse, 0x4, R31 ;  /* 0x00000004120d7824 */ /* 0x040fe200078e021f */
[-C--:B------:R-:W-:Y:S01]  /*3840*/  LEA R26, P0, R19, R16.reuse, 0x1 ;  /* 0x00000010131a7211 */ /* 0x080fe200078008ff */
[----:B------:R0:W-:Y:S01]  /*3850*/  STG.E.U16 desc[UR30][R4.64], R15 ;  /* 0x0000000f04007986 */ /* 0x0001e2000c10151e */
[-C--:B------:R-:W-:Y:S01]  /*3860*/  LEA R14, P1, R21, R16.reuse, 0x1 ;  /* 0x00000010150e7211 */ /* 0x080fe200078208ff */
[C---:B------:R-:W-:Y:S01]  /*3870*/  IMAD R33, R18.reuse, 0x4, R13 ;  /* 0x0000000412217824 */ /* 0x040fe200078e020d */
[-C--:B------:R-:W-:Y:S01]  /*3880*/  LEA.HI.X.SX32 R29, R3, R17.reuse, 0x1, P2 ;  /* 0x00000011031d7211 */ /* 0x080fe200010f0eff */
[----:B--2---:R-:W-:Y:S01]  /*3890*/  STG.E.U16 desc[UR30][R24.64], R8 ;  /* 0x0000000818007986 */ /* 0x004fe2000c10151e */
[----:B------:R-:W-:Y:S01]  /*38a0*/  LEA.HI.X.SX32 R27, R19, R17, 0x1, P0 ;  /* 0x00000011131b7211 */ /* 0x000fe200000f0eff */
[----:B------:R-:W-:Y:S01]  /*38b0*/  IMAD R3, R18, 0x4, R33 ;  /* 0x0000000412037824 */ /* 0x000fe200078e0221 */
[----:B------:R-:W-:-:S02]  /*38c0*/  LEA R18, P2, R33, R16, 0x1 ;  /* 0x0000001021127211 */ /* 0x000fc400078408ff */
[----:B-1----:R-:W-:Y:S02]  /*38d0*/  PRMT R23, R8, 0x7632, R23 ;  /* 0x0000763208177816 */ /* 0x002fe40000000017 */
[-C--:B------:R-:W-:Y:S02]  /*38e0*/  LEA.HI.X.SX32 R19, R33, R17.reuse, 0x1, P2 ;  /* 0x0000001121137211 */ /* 0x080fe400010f0eff */
[----:B0-----:R-:W-:Y:S01]  /*38f0*/  LEA.HI.X.SX32 R15, R21, R17, 0x1, P1 ;  /* 0x00000011150f7211 */ /* 0x001fe200008f0eff */
[----:B------:R-:W-:Y:S01]  /*3900*/  STG.E.U16 desc[UR30][R26.64], R23 ;  /* 0x000000171a007986 */ /* 0x000fe2000c10151e */
[-C--:B------:R-:W-:Y:S02]  /*3910*/  LEA R4, P0, R31, R16.reuse, 0x1 ;  /* 0x000000101f047211 */ /* 0x080fe400078008ff */
[-C--:B------:R-:W-:Y:S01]  /*3920*/  LEA R6, P1, R13, R16.reuse, 0x1 ;  /* 0x000000100d067211 */ /* 0x080fe200078208ff */
[----:B------:R-:W-:Y:S01]  /*3930*/  STG.E.U16 desc[UR30][R14.64], R9 ;  /* 0x000000090e007986 */ /* 0x000fe2000c10151e */
[----:B------:R-:W-:-:S02]  /*3940*/  LEA R16, P3, R3, R16, 0x1 ;  /* 0x0000001003107211 */ /* 0x000fc400078608ff */
[-C--:B------:R-:W-:Y:S02]  /*3950*/  LEA.HI.X.SX32 R5, R31, R17.reuse, 0x1, P0 ;  /* 0x000000111f057211 */ /* 0x080fe400000f0eff */
[-C--:B------:R-:W-:Y:S02]  /*3960*/  LEA.HI.X.SX32 R7, R13, R17.reuse, 0x1, P1 ;  /* 0x000000110d077211 */ /* 0x080fe400008f0eff */
[----:B------:R-:W-:Y:S02]  /*3970*/  LEA.HI.X.SX32 R17, R3, R17, 0x1, P3 ;  /* 0x0000001103117211 */ /* 0x000fe400018f0eff */
[----:B------:R-:W-:Y:S02]  /*3980*/  PRMT R3, R9, 0x7632, R3 ;  /* 0x0000763209037816 */ /* 0x000fe40000000003 */
[----:B------:R-:W-:Y:S02]  /*3990*/  PRMT R13, R10, 0x7632, R13 ;  /* 0x000076320a0d7816 */ /* 0x000fe4000000000d */
[----:B------:R-:W-:Y:S01]  /*39a0*/  ISETP.GE.U32.AND P0, PT, R0, 0x40, PT ;  /* 0x000000400000780c */ /* 0x000fe20003f06070 */
[----:B------:R0:W-:Y:S01]  /*39b0*/  STG.E.U16 desc[UR30][R28.64], R3 ;  /* 0x000000031c007986 */ /* 0x0001e2000c10151e */
[----:B------:R-:W-:-:S03]  /*39c0*/  IMAD.HI R0, R2, 0x4, RZ ;  /* 0x0000000402007827 */ /* 0x000fc600078e02ff */
[----:B------:R1:W-:Y:S04]  /*39d0*/  STG.E.U16 desc[UR30][R4.64], R10 ;  /* 0x0000000a04007986 */ /* 0x0003e8000c10151e */
[----:B------:R2:W-:Y:S04]  /*39e0*/  STG.E.U16 desc[UR30][R6.64], R13 ;  /* 0x0000000d06007986 */ /* 0x0005e8000c10151e */
[----:B------:R-:W-:Y:S01]  /*39f0*/  STG.E.U16 desc[UR30][R18.64], R11 ;  /* 0x0000000b12007986 */ /* 0x000fe2000c10151e */
[----:B0-----:R-:W-:Y:S01]  /*3a00*/  IMAD.SHL.U32 R3, R2, 0x4, RZ ;  /* 0x0000000402037824 */ /* 0x001fe200078e00ff */
[----:B-1----:R-:W0:Y:S01]  /*3a10*/  LDC.64 R4, c[0x0][0x3a0] ;  /* 0x0000e800ff047b82 */ /* 0x002e220000000a00 */
[----:B--2---:R-:W-:-:S05]  /*3a20*/  PRMT R7, R11, 0x7632, R7 ;  /* 0x000076320b077816 */ /* 0x004fca0000000007 */
[----:B------:R-:W-:Y:S02]  /*3a30*/  STG.E.U16 desc[UR30][R16.64], R7 ;  /* 0x0000000710007986 */ /* 0x000fe4000c10151e */
[----:B------:R-:W-:Y:S01]  /*3a40*/  BAR.SYNC.DEFER_BLOCKING 0x0 ;  /* 0x0000000000007b1d */ /* 0x000fe20000010000 */
[----:B0-----:R-:W-:-:S04]  /*3a50*/  IADD3 R2, P1, P2, R3, UR6, R4 ;  /* 0x0000000603027c10 */ /* 0x001fc8000fa3e004 */
[----:B------:R-:W-:Y:S01]  /*3a60*/  IADD3.X R3, PT, PT, R0, UR5, R5, P1, P2 ;  /* 0x0000000500037c10 */ /* 0x000fe20008fe4405 */
[----:B------:R-:W-:Y:S02]  /*3a70*/  STSM.16.M88 [R20], R45 ;  /* 0x0000002d14007844 */ /* 0x000fe40000000000 */
[----:B------:R-:W-:Y:S06]  /*3a80*/  BAR.SYNC.DEFER_BLOCKING 0x0 ;  /* 0x0000000000007b1d */ /* 0x000fec0000010000 */
[----:B------:R-:W0:Y:S04]  /*3a90*/  LDSM.16.M88 R9, [R12+UR10] ;  /* 0x0000000a0c09783b */ /* 0x000e280008000000 */
[----:B0-----:R0:W-:Y:S01]  /*3aa0*/  @!P0 STG.E desc[UR30][R2.64], R9 ;  /* 0x0000000902008986 */ /* 0x0011e2000c10191e */
[----:B------:R-:W-:Y:S06]  /*3ab0*/  BAR.SYNC.DEFER_BLOCKING 0x0 ;  /* 0x0000000000007b1d */ /* 0x000fec0000010000 */
[----:B------:R-:W-:Y:S05]  /*3ac0*/  BRA.U UP1, `(.L_x_22) ;  /* 0x0000000101a07547 */ /* 0x000fea000b800000 */
[----:B------:R-:W1:Y:S01]  /*3ad0*/  S2UR UR5, SR_CgaCtaId ;  /* 0x00000000000579c3 */ /* 0x000e620000008800 */
[----:B------:R-:W-:Y:S01]  /*3ae0*/  NOP ;  /* 0x0000000000007918 */ /* 0x000fe20000000000 */
[----:B------:R-:W-:Y:S01]  /*3af0*/  UMOV UR4, 0x50 ;  /* 0x0000005000047882 */ /* 0x000fe20000000000 */
[----:B------:R-:W-:Y:S02]  /*3b00*/  IMAD.U32 R0, RZ, RZ, UR33 ;  /* 0x00000021ff007e24 */ /* 0x000fe4000f8e00ff */
[----:B0-----:R-:W-:Y:S02]  /*3b10*/  IMAD.MOV.U32 R3, RZ, RZ, 0xf ;  /* 0x0000000fff037424 */ /* 0x001fe400078e00ff */
[----:B------:R-:W-:Y:S01]  /*3b20*/  IMAD.MOV.U32 R7, RZ, RZ, 0x1 ;  /* 0x00000001ff077424 */ /* 0x000fe200078e00ff */
[----:B------:R-:W-:-:S04]  /*3b30*/  LOP3.LUT R0, R0, 0xffff, RZ, 0xc0, !PT ;  /* 0x0000ffff00007812 */ /* 0x000fc800078ec0ff */
[----:B------:R-:W-:-:S05]  /*3b40*/  SHF.R.U32.HI R0, RZ, 0x5, R0 ;  /* 0x00000005ff007819 */ /* 0x000fca0000011600 */
[----:B------:R-:W-:Y:S01]  /*3b50*/  VIADD R2, R0, 0x10 ;  /* 0x0000001000027836 */ /* 0x000fe20000000000 */
[----:B------:R-:W-:Y:S01]  /*3b60*/  SHF.L.U32 R0, R3, R0, RZ ;  /* 0x0000000003007219 */ /* 0x000fe200000006ff */
[----:B-1----:R-:W-:-:S03]  /*3b70*/  ULEA UR6, UR5, UR4, 0x18 ;  /* 0x0000000405067291 */ /* 0x002fc6000f8ec0ff */
[----:B------:R-:W-:-:S04]  /*3b80*/  SHF.L.U32 R3, R7, R2, RZ ;  /* 0x0000000207037219 */ /* 0x000fc800000006ff */
[----:B------:R-:W-:Y:S02]  /*3b90*/  LOP3.LUT R0, R3, R0, RZ, 0xfc, !PT ;  /* 0x0000000003007212 */ /* 0x000fe400078efcff */
[----:B------:R-:W0:Y:S02]  /*3ba0*/  LDS R5, [UR6] ;  /* 0x00000006ff057984 */ /* 0x000e240008000800 */
[C---:B------:R-:W-:Y:S02]  /*3bb0*/  LOP3.LUT R2, R0.reuse, 0xffff, RZ, 0xc0, !PT ;  /* 0x0000ffff00027812 */ /* 0x040fe400078ec0ff */
[----:B0-----:R-:W-:-:S04]  /*3bc0*/  LOP3.LUT R3, R0, 0xffff, R5, 0x80, !PT ;  /* 0x0000ffff00037812 */ /* 0x001fc800078e8005 */
[----:B------:R-:W-:-:S13]  /*3bd0*/  ISETP.NE.AND P0, PT, R3, R2, PT ;  /* 0x000000020300720c */ /* 0x000fda0003f05270 */
[----:B------:R-:W-:Y:S05]  /*3be0*/  @P0 BRA `(.L_x_23) ;  /* 0x0000000000500947 */ /* 0x000fea0003800000 */
[----:B------:R-:W-:Y:S02]  /*3bf0*/  SHF.R.U32.HI R5, RZ, 0x10, R5 ;  /* 0x00000010ff057819 */ /* 0x000fe40000011605 */
[----:B------:R-:W-:-:S04]  /*3c00*/  SHF.R.U32.HI R2, RZ, 0x10, R0 ;  /* 0x00000010ff027819 */ /* 0x000fc80000011600 */
[----:B------:R-:W-:-:S04]  /*3c10*/  LOP3.LUT R5, R5, R2, RZ, 0xc0, !PT ;  /* 0x0000000205057212 */ /* 0x000fc800078ec0ff */
[----:B------:R-:W-:-:S13]  /*3c20*/  ISETP.NE.AND P0, PT, R5, R2, PT ;  /* 0x000000020500720c */ /* 0x000fda0003f05270 */
[----:B------:R-:W-:Y:S05]  /*3c30*/  @P0 BRA `(.L_x_24) ;  /* 0x0000000000300947 */ /* 0x000fea0003800000 */
[----:B------:R-:W-:Y:S01]  /*3c40*/  R2UR UR4, R0 ;  /* 0x00000000000472ca */ /* 0x000fe200000e0000 */
[----:B------:R-:W-:Y:S01]  /*3c50*/  VOTEU.ANY UR5, UPT, PT ;  /* 0x0000000000057886 */ /* 0x000fe200038e0100 */
[----:B------:R-:W0:Y:S01]  /*3c60*/  S2R R0, SR_LANEID ;  /* 0x0000000000007919 */ /* 0x000e220000000000 */
[----:B------:R-:W-:-:S10]  /*3c70*/  UFLO.U32 UR5, UR5 ;  /* 0x00000005000572bd */ /* 0x000fd400080e0000 */
[----:B------:R-:W-:-:S06]  /*3c80*/  ULOP3.LUT UR4, URZ, UR4, URZ, 0x33, !UPT ;  /* 0x00000004ff047292 */ /* 0x000fcc000f8e33ff */
[----:B------:R-:W-:-:S04]  /*3c90*/  IMAD.U32 R2, RZ, RZ, UR4 ;  /* 0x00000004ff027e24 */ /* 0x000fc8000f8e00ff */
[----:B------:R-:W1:Y:S02]  /*3ca0*/  REDUX UR7, R2 ;  /* 0x00000000020773c4 */ /* 0x000e640000000000 */
[----:B------:R2:W-:Y:S01]  /*3cb0*/  UTCATOMSWS.AND URZ, UR4 ;  /* 0x0000000400ff79e3 */ /* 0x0005e20008000000 */
[----:B0-----:R-:W-:Y:S01]  /*3cc0*/  ISETP.EQ.U32.AND P0, PT, R0, UR5, PT ;  /* 0x0000000500007c0c */ /* 0x001fe2000bf02070 */
[----:B-1----:R-:W-:-:S12]  /*3cd0*/  IMAD.U32 R0, RZ, RZ, UR7 ;  /* 0x00000007ff007e24 */ /* 0x002fd8000f8e00ff */
[----:B------:R2:W-:Y:S01]  /*3ce0*/  @P0 ATOMS.AND RZ, [UR6], R0 ;  /* 0x00000000ffff098c */ /* 0x0005e2000a800006 */
[----:B------:R-:W-:Y:S05]  /*3cf0*/  BRA `(.L_x_22) ;  /* 0x0000000000147947 */ /* 0x000fea0003800000 */
.L_x_24:
[----:B------:R-:W-:-:S07]  /*3d00*/  MOV R2, 0x3d20 ;  /* 0x00003d2000027802 */ /* 0x000fce0000000f00 */
[----:B------:R-:W-:Y:S05]  /*3d10*/  CALL.REL.NOINC `($__internal_0_$__cuda_sm10x_tcgen05_guardrail_trap_col_being_dealloced_not_returned_by_alloc) ;  /* 0x0000000000447944 */ /* 0x000fea0003c00000 */
[----:B------:R-:W-:Y:S05]  /*3d20*/  BRA `(.L_x_22) ;  /* 0x0000000000087947 */ /* 0x000fea0003800000 */
.L_x_23:
[----:B------:R-:W-:-:S07]  /*3d30*/  MOV R2, 0x3d50 ;  /* 0x00003d5000027802 */ /* 0x000fce0000000f00 */
[----:B------:R-:W-:Y:S05]  /*3d40*/  CALL.REL.NOINC `($__internal_2_$__cuda_sm10x_tcgen05_guardrail_trap_unallocated_columns_being_dealloced) ;  /* 0x0000000000507944 */ /* 0x000fea0003c00000 */
.L_x_22:
[----:B------:R-:W-:Y:S01]  /*3d50*/  NOP ;  /* 0x0000000000007918 */ /* 0x000fe20000000000 */
[----:B--2---:R-:W-:Y:S05]  /*3d60*/  EXIT ;  /* 0x000000000000794d */ /* 0x004fea0003800000 */
.L_x_8:
[----:B------:R-:W1:Y:S02]  /*3d70*/  SYNCS.PHASECHK.TRANS64.TRYWAIT P0, [UR10+0x2800], RZ ;  /* 0x002800ffff0075a7 */ /* 0x000e64000800110a */
[----:B-1----:R-:W-:Y:S05]  /*3d80*/  @!P0 BRA `(.L_x_8) ;  /* 0xfffffffc00f88947 */ /* 0x002fea000383ffff */
[----:B------:R-:W-:Y:S05]  /*3d90*/  BRA `(.L_x_7) ;  /* 0xffffffd400107947 */ /* 0x000fea000383ffff */
.L_x_17:
[----:B------:R-:W2:Y:S02]  /*3da0*/  SYNCS.PHASECHK.TRANS64.TRYWAIT P1, [UR10+0x3810], RZ ;  /* 0x003810ffff0075a7 */ /* 0x000ea4000802110a */
[----:B--2---:R-:W-:Y:S05]  /*3db0*/  @!P1 BRA `(.L_x_17) ;  /* 0xfffffffc00f89947 */ /* 0x004fea000383ffff */
[----:B------:R-:W-:Y:S05]  /*3dc0*/  BRA `(.L_x_25) ;  /* 0xffffffe400287947 */ /* 0x000fea000383ffff */
.L_x_18:
[----:B------:R-:W0:Y:S02]  /*3dd0*/  SYNCS.PHASECHK.TRANS64.TRYWAIT P1, [UR37], R15 ;  /* 0x0000000fff0075a7 */ /* 0x000e240008021125 */
[----:B0-----:R-:W-:Y:S05]  /*3de0*/  @!P1 BRA `(.L_x_18) ;  /* 0xfffffffc00f89947 */ /* 0x001fea000383ffff */
[----:B------:R-:W-:Y:S05]  /*3df0*/  BRA `(.L_x_26) ;  /* 0xffffffe800507947 */ /* 0x000fea000383ffff */
.L_x_21:
[----:B------:R-:W0:Y:S02]  /*3e00*/  SYNCS.PHASECHK.TRANS64.TRYWAIT P0, [UR37], R3 ;  /* 0x00000003ff0075a7 */ /* 0x000e240008001125 */
[----:B0-----:R-:W-:Y:S05]  /*3e10*/  @!P0 BRA `(.L_x_21) ;  /* 0xfffffffc00f88947 */ /* 0x001fea000383ffff */
[----:B------:R-:W-:Y:S05]  /*3e20*/  BRA `(.L_x_27) ;  /* 0xffffffec00807947 */ /* 0x000fea000383ffff */
        .weak           $__internal_0_$__cuda_sm10x_tcgen05_guardrail_trap_col_being_dealloced_not_returned_by_alloc
        .type           $__internal_0_$__cuda_sm10x_tcgen05_guardrail_trap_col_being_dealloced_not_returned_by_alloc,@function
        .size           $__internal_0_$__cuda_sm10x_tcgen05_guardrail_trap_col_being_dealloced_not_returned_by_alloc,($__internal_1_$__cuda_sm10x_tcgen05_guardrail_trap_phase_invalid_during_alloc - $__internal_0_$__cuda_sm10x_tcgen05_guardrail_trap_col_being_dealloced_not_returned_by_alloc)
$__internal_0_$__cuda_sm10x_tcgen05_guardrail_trap_col_being_dealloced_not_returned_by_alloc:
[----:B------:R-:W-:Y:S05]  /*3e30*/  BPT.TRAP 0x1 ;  /* 0x000000040000795c */ /* 0x000fea0000300000 */
[----:B------:R-:W-:-:S04]  /*3e40*/  IMAD.MOV.U32 R3, RZ, RZ, 0x0 ;  /* 0x00000000ff037424 */ /* 0x000fc800078e00ff */
[----:B------:R-:W-:Y:S05]  /*3e50*/  RET.REL.NODEC R2 `(attn_fwd) ;  /* 0xffffffc002687950 */ /* 0x000fea0003c3ffff */
        .weak           $__internal_1_$__cuda_sm10x_tcgen05_guardrail_trap_phase_invalid_during_alloc
        .type           $__internal_1_$__cuda_sm10x_tcgen05_guardrail_trap_phase_invalid_during_alloc,@function
        .size           $__internal_1_$__cuda_sm10x_tcgen05_guardrail_trap_phase_invalid_during_alloc,($__internal_2_$__cuda_sm10x_tcgen05_guardrail_trap_unallocated_columns_being_dealloced - $__internal_1_$__cuda_sm10x_tcgen05_guardrail_trap_phase_invalid_during_alloc)
$__internal_1_$__cuda_sm10x_tcgen05_guardrail_trap_phase_invalid_during_alloc:
[----:B------:R-:W-:Y:S05]  /*3e60*/  BPT.TRAP 0x1 ;  /* 0x000000040000795c */ /* 0x000fea0000300000 */
[----:B------:R-:W-:-:S04]  /*3e70*/  IMAD.MOV.U32 R3, RZ, RZ, 0x0 ;  /* 0x00000000ff037424 */ /* 0x000fc800078e00ff */
[----:B------:R-:W-:Y:S05]  /*3e80*/  RET.REL.NODEC R2 `(attn_fwd) ;  /* 0xffffffc0025c7950 */ /* 0x000fea0003c3ffff */
        .weak           $__internal_2_$__cuda_sm10x_tcgen05_guardrail_trap_unallocated_columns_being_dealloced
        .type           $__internal_2_$__cuda_sm10x_tcgen05_guardrail_trap_unallocated_columns_being_dealloced,@function
        .size           $__internal_2_$__cuda_sm10x_tcgen05_guardrail_trap_unallocated_columns_being_dealloced,(.L_x_31 - $__internal_2_$__cuda_sm10x_tcgen05_guardrail_trap_unallocated_columns_being_dealloced)
$__internal_2_$__cuda_sm10x_tcgen05_guardrail_trap_unallocated_columns_being_dealloced:
[----:B------:R-:W-:Y:S05]  /*3e90*/  BPT.TRAP 0x1 ;  /* 0x000000040000795c */ /* 0x000fea0000300000 */
[----:B------:R-:W-:-:S04]  /*3ea0*/  IMAD.MOV.U32 R3, RZ, RZ, 0x0 ;  /* 0x00000000ff037424 */ /* 0x000fc800078e00ff */
[----:B------:R-:W-:Y:S05]  /*3eb0*/  RET.REL.NODEC R2 `(attn_fwd) ;  /* 0xffffffc002507950 */ /* 0x000fea0003c3ffff */
.L_x_28:
[----:B------:R-:W-:-:S00]  /*3ec0*/  BRA `(.L_x_28) ;  /* 0xfffffffc00fc7947 */ /* 0x000fc0000383ffff */
[----:B------:R-:W-:-:S00]  /*3ed0*/  NOP ;  /* 0x0000000000007918 */ /* 0x000fc00000000000 */
        /* <DEDUP_REMOVED lines=10> */
.L_x_31:


//--------------------- .nv.global.init           --------------------------
	.section	.nv.global.init,"aw",@progbits
.nv.global.init:
	.type		_$_str,@object
	.size		_$_str,(.L_3 - _$_str)
_$_str:
        /*0000*/ 	.byte	0x5f, 0x5f, 0x43, 0x55, 0x44, 0x41, 0x5f, 0x46, 0x54, 0x5a, 0x00
.L_3:


//--------------------- .nv.shared.attn_fwd       --------------------------
	.section	.nv.shared.attn_fwd,"aw",@nobits
	.sectionflags	@""
	.align	16
	.zero		1024


//--------------------- .nv.shared.reserved.0     --------------------------
	.section	.nv.shared.reserved.0,"aw",@nobits
	.align	8
	.weak		__nv_reservedSMEM_offset_0_alias
	.size		__nv_reservedSMEM_offset_0_alias, 0, 64
	.other		__nv_reservedSMEM_offset_0_alias,@"STO_CUDA_RESERVED_SHARED STV_DEFAULT"
__nv_reservedSMEM_offset_0_alias:
	.zero		0
.nv.shared.reserved.0:
	.zero		64
	.weak		__nv_reservedSMEM_allocation_phase
	.type		__nv_reservedSMEM_allocation_phase,@object
	.size		__nv_reservedSMEM_allocation_phase,(.L_0 - __nv_reservedSMEM_allocation_phase)
__nv_reservedSMEM_allocation_phase:
	.zero		1
.L_0:
	.zero		7
	.weak		__nv_reservedSMEM_devtool_atexit_pc
	.type		__nv_reservedSMEM_devtool_atexit_pc,@object
	.size		__nv_reservedSMEM_devtool_atexit_pc,(__nv_reservedSMEM_allocation_mask - __nv_reservedSMEM_devtool_atexit_pc)
__nv_reservedSMEM_devtool_atexit_pc:
	.zero		8
	.weak		__nv_reservedSMEM_allocation_mask
	.type		__nv_reservedSMEM_allocation_mask,@object
	.size		__nv_reservedSMEM_allocation_mask,(.L_2 - __nv_reservedSMEM_allocation_mask)
__nv_reservedSMEM_allocation_mask:
	.zero		4
.L_2:


//--------------------- .nv.constant0.attn_fwd    --------------------------
	.section	.nv.constant0.attn_fwd,"a",@progbits
	.sectionflags	@""
	.align	4
.nv.constant0.attn_fwd:
	.zero		1032


//--------------------- SYMBOLS --------------------------

	.type		.nv.reservedSmem.offset0,@object
	.size		.nv.reservedSmem.offset0,0x4
	.type		.nv.reservedSmem.cap,@object
	.size		.nv.reservedSmem.cap,0x4
